//
// Generated by NVIDIA NVVM Compiler
//
// Compiler Build ID: CL-36424714
// Cuda compilation tools, release 13.0, V13.0.88
// Based on NVVM 20.0.0
//

.version 9.0
.target sm_100
.address_size 64

	// .globl	_parrilla_2007
.func  (.param .b64 func_retval0) __internal_accurate_pow
(
	.param .b64 __internal_accurate_pow_param_0
)
;

.visible .entry _parrilla_2007(
	.param .u64 .ptr .align 1 _parrilla_2007_param_0,
	.param .u64 .ptr .align 1 _parrilla_2007_param_1,
	.param .u64 .ptr .align 1 _parrilla_2007_param_2,
	.param .u64 .ptr .align 1 _parrilla_2007_param_3,
	.param .u64 .ptr .align 1 _parrilla_2007_param_4,
	.param .u64 .ptr .align 1 _parrilla_2007_param_5,
	.param .u64 .ptr .align 1 _parrilla_2007_param_6,
	.param .f32 _parrilla_2007_param_7,
	.param .f32 _parrilla_2007_param_8,
	.param .u32 _parrilla_2007_param_9,
	.param .u32 _parrilla_2007_param_10,
	.param .u32 _parrilla_2007_param_11,
	.param .u32 _parrilla_2007_param_12,
	.param .f32 _parrilla_2007_param_13
)
{
	.reg .pred 	%p<96>;
	.reg .b32 	%r<109>;
	.reg .b32 	%f<62>;
	.reg .b64 	%rd<28>;
	.reg .b64 	%fd<159>;

	ld.param.u64 	%rd3, [_parrilla_2007_param_1];
	ld.param.u64 	%rd4, [_parrilla_2007_param_2];
	ld.param.u64 	%rd5, [_parrilla_2007_param_3];
	ld.param.u64 	%rd6, [_parrilla_2007_param_4];
	ld.param.u64 	%rd8, [_parrilla_2007_param_6];
	ld.param.f32 	%f30, [_parrilla_2007_param_7];
	ld.param.f32 	%f31, [_parrilla_2007_param_8];
	ld.param.u32 	%r20, [_parrilla_2007_param_9];
	ld.param.u32 	%r21, [_parrilla_2007_param_10];
	ld.param.u32 	%r18, [_parrilla_2007_param_11];
	ld.param.u32 	%r19, [_parrilla_2007_param_12];
	mov.u32 	%r22, %ctaid.y;
	mov.u32 	%r23, %ntid.y;
	mov.u32 	%r24, %tid.y;
	mad.lo.s32 	%r25, %r22, %r23, %r24;
	mov.u32 	%r26, %ctaid.x;
	mov.u32 	%r27, %ntid.x;
	mov.u32 	%r28, %tid.x;
	mad.lo.s32 	%r2, %r26, %r27, %r28;
	setp.ge.s32 	%p2, %r2, %r20;
	setp.ge.s32 	%p3, %r25, %r21;
	or.pred  	%p4, %p2, %p3;
	@%p4 bra 	$L__BB0_48;
	cvta.to.global.u64 	%rd9, %rd3;
	cvta.to.global.u64 	%rd10, %rd4;
	cvta.to.global.u64 	%rd11, %rd5;
	cvta.to.global.u64 	%rd12, %rd6;
	mul.wide.s32 	%rd13, %r2, 4;
	add.s64 	%rd14, %rd9, %rd13;
	ld.global.f32 	%f1, [%rd14];
	add.s64 	%rd15, %rd10, %rd13;
	ld.global.f32 	%f2, [%rd15];
	mul.wide.u32 	%rd16, %r25, 4;
	add.s64 	%rd17, %rd11, %rd16;
	ld.global.f32 	%f3, [%rd17];
	add.s64 	%rd18, %rd12, %rd16;
	ld.global.f32 	%f4, [%rd18];
	setp.lt.s32 	%p5, %r19, 1;
	@%p5 bra 	$L__BB0_47;
	rcp.rn.f32 	%f5, %f30;
	mov.f64 	%fd58, 0d4000000000000000;
	{
	.reg .b32 %temp; 
	mov.b64 	{%temp, %r3}, %fd58;
	}
	and.b32  	%r4, %r3, 2146435072;
	setp.eq.s32 	%p6, %r4, 1062207488;
	setp.lt.s32 	%p7, %r3, 0;
	selp.b32 	%r5, 0, 2146435072, %p7;
	and.b32  	%r30, %r3, 2147483647;
	setp.ne.s32 	%p8, %r30, 1071644672;
	and.pred  	%p1, %p6, %p8;
	or.b32  	%r6, %r5, -2147483648;
	rcp.rn.f32 	%f6, %f31;
	add.s32 	%r31, %r18, -2;
	cvt.rn.f32.s32 	%f7, %r31;
	add.s32 	%r32, %r18, -3;
	cvt.rn.f32.s32 	%f8, %r32;
	cvta.to.global.u64 	%rd1, %rd8;
	mov.f32 	%f61, 0f00000000;
	mov.b32 	%r108, 0;
$L__BB0_3:
	mov.f32 	%f9, %f61;
	ld.param.u64 	%rd27, [_parrilla_2007_param_5];
	mov.f32 	%f35, 0f3F000000;
	copysign.f32 	%f36, %f9, %f35;
	add.rz.f32 	%f37, %f9, %f36;
	cvt.rzi.f32.f32 	%f38, %f37;
	cvt.rzi.s32.f32 	%r33, %f38;
	cvta.to.global.u64 	%rd19, %rd27;
	mul.wide.s32 	%rd20, %r33, 4;
	add.s64 	%rd21, %rd19, %rd20;
	ld.global.f32 	%f10, [%rd21];
	cvt.f64.f32 	%fd1, %f10;
	add.f64 	%fd2, %fd1, 0d3FB999999999999A;
	ld.global.f32 	%f11, [%rd21+4];
	add.s64 	%rd22, %rd1, %rd20;
	ld.global.f32 	%f12, [%rd22];
	ld.global.f32 	%f13, [%rd22+4];
	cvt.rn.f32.f64 	%f14, %fd2;
	setp.lt.f32 	%p9, %f11, %f14;
	mov.f32 	%f60, %f13;
	@%p9 bra 	$L__BB0_6;
	setp.gt.f32 	%p10, %f10, %f14;
	mov.f32 	%f60, %f12;
	@%p10 bra 	$L__BB0_6;
	sub.f32 	%f39, %f13, %f12;
	sub.f32 	%f40, %f10, %f11;
	div.rn.f32 	%f41, %f39, %f40;
	mul.f32 	%f60, %f41, %f14;
$L__BB0_6:
	cvt.f64.f32 	%fd59, %f60;
	cvt.f64.f32 	%fd60, %f12;
	sub.f64 	%fd61, %fd59, %fd60;
	sub.f64 	%fd62, %fd2, %fd1;
	div.rn.f64 	%fd63, %fd61, %fd62;
	cvt.rn.f32.f64 	%f17, %fd63;
	sub.f32 	%f18, %f10, %f1;
	sub.f32 	%f19, %f12, %f2;
	cvt.f64.f32 	%fd3, %f18;
	{
	.reg .b32 %temp; 
	mov.b64 	{%temp, %r8}, %fd3;
	}
	abs.f64 	%fd4, %fd3;
	{ // callseq 0, 0
	.param .b64 param0;
	st.param.f64 	[param0], %fd4;
	.param .b64 retval0;
	call.uni (retval0), 
	__internal_accurate_pow, 
	(
	param0
	);
	ld.param.f64 	%fd64, [retval0];
	} // callseq 0
	setp.lt.s32 	%p14, %r8, 0;
	neg.f64 	%fd66, %fd64;
	selp.f64 	%fd67, %fd66, %fd64, %p6;
	selp.f64 	%fd68, %fd67, %fd64, %p14;
	setp.eq.f32 	%p15, %f18, 0f00000000;
	selp.b32 	%r34, %r8, 0, %p6;
	or.b32  	%r35, %r34, 2146435072;
	selp.b32 	%r36, %r35, %r34, %p7;
	mov.b32 	%r37, 0;
	mov.b64 	%fd69, {%r37, %r36};
	selp.f64 	%fd151, %fd69, %fd68, %p15;
	add.f64 	%fd70, %fd3, 0d4000000000000000;
	{
	.reg .b32 %temp; 
	mov.b64 	{%temp, %r38}, %fd70;
	}
	and.b32  	%r39, %r38, 2146435072;
	setp.ne.s32 	%p16, %r39, 2146435072;
	@%p16 bra 	$L__BB0_11;
	setp.num.f32 	%p17, %f18, %f18;
	@%p17 bra 	$L__BB0_9;
	mov.f64 	%fd71, 0d4000000000000000;
	add.rn.f64 	%fd151, %fd3, %fd71;
	bra.uni 	$L__BB0_11;
$L__BB0_9:
	setp.neu.f64 	%p18, %fd4, 0d7FF0000000000000;
	@%p18 bra 	$L__BB0_11;
	selp.b32 	%r40, %r6, %r5, %p1;
	selp.b32 	%r41, %r40, %r5, %p14;
	mov.b32 	%r42, 0;
	mov.b64 	%fd151, {%r42, %r41};
$L__BB0_11:
	setp.eq.f32 	%p23, %f18, 0f3F800000;
	selp.f64 	%fd9, 0d3FF0000000000000, %fd151, %p23;
	cvt.f64.f32 	%fd10, %f19;
	{
	.reg .b32 %temp; 
	mov.b64 	{%temp, %r9}, %fd10;
	}
	abs.f64 	%fd11, %fd10;
	{ // callseq 1, 0
	.param .b64 param0;
	st.param.f64 	[param0], %fd11;
	.param .b64 retval0;
	call.uni (retval0), 
	__internal_accurate_pow, 
	(
	param0
	);
	ld.param.f64 	%fd72, [retval0];
	} // callseq 1
	setp.lt.s32 	%p24, %r9, 0;
	neg.f64 	%fd74, %fd72;
	selp.f64 	%fd75, %fd74, %fd72, %p6;
	selp.f64 	%fd76, %fd75, %fd72, %p24;
	setp.eq.f32 	%p25, %f19, 0f00000000;
	selp.b32 	%r43, %r9, 0, %p6;
	or.b32  	%r44, %r43, 2146435072;
	selp.b32 	%r45, %r44, %r43, %p7;
	mov.b32 	%r46, 0;
	mov.b64 	%fd77, {%r46, %r45};
	selp.f64 	%fd152, %fd77, %fd76, %p25;
	add.f64 	%fd78, %fd10, 0d4000000000000000;
	{
	.reg .b32 %temp; 
	mov.b64 	{%temp, %r47}, %fd78;
	}
	and.b32  	%r48, %r47, 2146435072;
	setp.ne.s32 	%p26, %r48, 2146435072;
	@%p26 bra 	$L__BB0_16;
	setp.num.f32 	%p27, %f19, %f19;
	@%p27 bra 	$L__BB0_14;
	mov.f64 	%fd79, 0d4000000000000000;
	add.rn.f64 	%fd152, %fd10, %fd79;
	bra.uni 	$L__BB0_16;
$L__BB0_14:
	setp.neu.f64 	%p28, %fd11, 0d7FF0000000000000;
	@%p28 bra 	$L__BB0_16;
	selp.b32 	%r49, %r6, %r5, %p1;
	selp.b32 	%r50, %r49, %r5, %p24;
	mov.b32 	%r51, 0;
	mov.b64 	%fd152, {%r51, %r50};
$L__BB0_16:
	setp.eq.f32 	%p33, %f19, 0f3F800000;
	selp.f64 	%fd80, 0d3FF0000000000000, %fd152, %p33;
	add.f64 	%fd81, %fd9, %fd80;
	sqrt.rn.f64 	%fd82, %fd81;
	sub.f32 	%f42, %f10, %f1;
	fma.rn.f32 	%f43, %f19, %f17, %f42;
	mul.f32 	%f44, %f5, %f43;
	cvt.f64.f32 	%fd83, %f44;
	div.rn.f64 	%fd16, %fd83, %fd82;
	sub.f32 	%f20, %f10, %f3;
	sub.f32 	%f21, %f12, %f4;
	fma.rn.f32 	%f45, %f21, %f17, %f20;
	mul.f32 	%f22, %f6, %f45;
	cvt.f64.f32 	%fd17, %f20;
	{
	.reg .b32 %temp; 
	mov.b64 	{%temp, %r10}, %fd17;
	}
	abs.f64 	%fd18, %fd17;
	{ // callseq 2, 0
	.param .b64 param0;
	st.param.f64 	[param0], %fd18;
	.param .b64 retval0;
	call.uni (retval0), 
	__internal_accurate_pow, 
	(
	param0
	);
	ld.param.f64 	%fd84, [retval0];
	} // callseq 2
	setp.lt.s32 	%p34, %r10, 0;
	neg.f64 	%fd86, %fd84;
	selp.f64 	%fd87, %fd86, %fd84, %p6;
	selp.f64 	%fd88, %fd87, %fd84, %p34;
	setp.eq.f32 	%p35, %f20, 0f00000000;
	selp.b32 	%r52, %r10, 0, %p6;
	or.b32  	%r53, %r52, 2146435072;
	selp.b32 	%r54, %r53, %r52, %p7;
	mov.b32 	%r55, 0;
	mov.b64 	%fd89, {%r55, %r54};
	selp.f64 	%fd153, %fd89, %fd88, %p35;
	add.f64 	%fd90, %fd17, 0d4000000000000000;
	{
	.reg .b32 %temp; 
	mov.b64 	{%temp, %r56}, %fd90;
	}
	and.b32  	%r57, %r56, 2146435072;
	setp.ne.s32 	%p36, %r57, 2146435072;
	@%p36 bra 	$L__BB0_21;
	setp.num.f32 	%p37, %f20, %f20;
	@%p37 bra 	$L__BB0_19;
	mov.f64 	%fd91, 0d4000000000000000;
	add.rn.f64 	%fd153, %fd17, %fd91;
	bra.uni 	$L__BB0_21;
$L__BB0_19:
	setp.neu.f64 	%p38, %fd18, 0d7FF0000000000000;
	@%p38 bra 	$L__BB0_21;
	selp.b32 	%r58, %r6, %r5, %p1;
	selp.b32 	%r59, %r58, %r5, %p34;
	mov.b32 	%r60, 0;
	mov.b64 	%fd153, {%r60, %r59};
$L__BB0_21:
	setp.eq.f32 	%p43, %f20, 0f3F800000;
	selp.f64 	%fd23, 0d3FF0000000000000, %fd153, %p43;
	cvt.f64.f32 	%fd24, %f21;
	{
	.reg .b32 %temp; 
	mov.b64 	{%temp, %r11}, %fd24;
	}
	abs.f64 	%fd25, %fd24;
	{ // callseq 3, 0
	.param .b64 param0;
	st.param.f64 	[param0], %fd25;
	.param .b64 retval0;
	call.uni (retval0), 
	__internal_accurate_pow, 
	(
	param0
	);
	ld.param.f64 	%fd92, [retval0];
	} // callseq 3
	setp.lt.s32 	%p44, %r11, 0;
	neg.f64 	%fd94, %fd92;
	selp.f64 	%fd95, %fd94, %fd92, %p6;
	selp.f64 	%fd96, %fd95, %fd92, %p44;
	setp.eq.f32 	%p45, %f21, 0f00000000;
	selp.b32 	%r61, %r11, 0, %p6;
	or.b32  	%r62, %r61, 2146435072;
	selp.b32 	%r63, %r62, %r61, %p7;
	mov.b32 	%r64, 0;
	mov.b64 	%fd97, {%r64, %r63};
	selp.f64 	%fd154, %fd97, %fd96, %p45;
	add.f64 	%fd98, %fd24, 0d4000000000000000;
	{
	.reg .b32 %temp; 
	mov.b64 	{%temp, %r65}, %fd98;
	}
	and.b32  	%r66, %r65, 2146435072;
	setp.ne.s32 	%p46, %r66, 2146435072;
	@%p46 bra 	$L__BB0_26;
	setp.num.f32 	%p47, %f21, %f21;
	@%p47 bra 	$L__BB0_24;
	mov.f64 	%fd99, 0d4000000000000000;
	add.rn.f64 	%fd154, %fd24, %fd99;
	bra.uni 	$L__BB0_26;
$L__BB0_24:
	setp.neu.f64 	%p48, %fd25, 0d7FF0000000000000;
	@%p48 bra 	$L__BB0_26;
	selp.b32 	%r67, %r6, %r5, %p1;
	selp.b32 	%r68, %r67, %r5, %p44;
	mov.b32 	%r69, 0;
	mov.b64 	%fd154, {%r69, %r68};
$L__BB0_26:
	setp.eq.f32 	%p53, %f21, 0f3F800000;
	selp.f64 	%fd100, 0d3FF0000000000000, %fd154, %p53;
	add.f64 	%fd101, %fd23, %fd100;
	sqrt.rn.f64 	%fd102, %fd101;
	cvt.f64.f32 	%fd103, %f22;
	div.rn.f64 	%fd104, %fd103, %fd102;
	add.f64 	%fd30, %fd16, %fd104;
	sub.f32 	%f23, %f11, %f1;
	sub.f32 	%f24, %f13, %f2;
	cvt.f64.f32 	%fd31, %f23;
	{
	.reg .b32 %temp; 
	mov.b64 	{%temp, %r12}, %fd31;
	}
	abs.f64 	%fd32, %fd31;
	{ // callseq 4, 0
	.param .b64 param0;
	st.param.f64 	[param0], %fd32;
	.param .b64 retval0;
	call.uni (retval0), 
	__internal_accurate_pow, 
	(
	param0
	);
	ld.param.f64 	%fd105, [retval0];
	} // callseq 4
	setp.lt.s32 	%p54, %r12, 0;
	neg.f64 	%fd107, %fd105;
	selp.f64 	%fd108, %fd107, %fd105, %p6;
	selp.f64 	%fd109, %fd108, %fd105, %p54;
	setp.eq.f32 	%p55, %f23, 0f00000000;
	selp.b32 	%r70, %r12, 0, %p6;
	or.b32  	%r71, %r70, 2146435072;
	selp.b32 	%r72, %r71, %r70, %p7;
	mov.b32 	%r73, 0;
	mov.b64 	%fd110, {%r73, %r72};
	selp.f64 	%fd155, %fd110, %fd109, %p55;
	add.f64 	%fd111, %fd31, 0d4000000000000000;
	{
	.reg .b32 %temp; 
	mov.b64 	{%temp, %r74}, %fd111;
	}
	and.b32  	%r75, %r74, 2146435072;
	setp.ne.s32 	%p56, %r75, 2146435072;
	@%p56 bra 	$L__BB0_31;
	setp.num.f32 	%p57, %f23, %f23;
	@%p57 bra 	$L__BB0_29;
	mov.f64 	%fd112, 0d4000000000000000;
	add.rn.f64 	%fd155, %fd31, %fd112;
	bra.uni 	$L__BB0_31;
$L__BB0_29:
	setp.neu.f64 	%p58, %fd32, 0d7FF0000000000000;
	@%p58 bra 	$L__BB0_31;
	selp.b32 	%r76, %r6, %r5, %p1;
	selp.b32 	%r77, %r76, %r5, %p54;
	mov.b32 	%r78, 0;
	mov.b64 	%fd155, {%r78, %r77};
$L__BB0_31:
	setp.eq.f32 	%p63, %f23, 0f3F800000;
	selp.f64 	%fd37, 0d3FF0000000000000, %fd155, %p63;
	cvt.f64.f32 	%fd38, %f24;
	{
	.reg .b32 %temp; 
	mov.b64 	{%temp, %r13}, %fd38;
	}
	abs.f64 	%fd39, %fd38;
	{ // callseq 5, 0
	.param .b64 param0;
	st.param.f64 	[param0], %fd39;
	.param .b64 retval0;
	call.uni (retval0), 
	__internal_accurate_pow, 
	(
	param0
	);
	ld.param.f64 	%fd113, [retval0];
	} // callseq 5
	setp.lt.s32 	%p64, %r13, 0;
	neg.f64 	%fd115, %fd113;
	selp.f64 	%fd116, %fd115, %fd113, %p6;
	selp.f64 	%fd117, %fd116, %fd113, %p64;
	setp.eq.f32 	%p65, %f24, 0f00000000;
	selp.b32 	%r79, %r13, 0, %p6;
	or.b32  	%r80, %r79, 2146435072;
	selp.b32 	%r81, %r80, %r79, %p7;
	mov.b32 	%r82, 0;
	mov.b64 	%fd118, {%r82, %r81};
	selp.f64 	%fd156, %fd118, %fd117, %p65;
	add.f64 	%fd119, %fd38, 0d4000000000000000;
	{
	.reg .b32 %temp; 
	mov.b64 	{%temp, %r83}, %fd119;
	}
	and.b32  	%r84, %r83, 2146435072;
	setp.ne.s32 	%p66, %r84, 2146435072;
	@%p66 bra 	$L__BB0_36;
	setp.num.f32 	%p67, %f24, %f24;
	@%p67 bra 	$L__BB0_34;
	mov.f64 	%fd120, 0d4000000000000000;
	add.rn.f64 	%fd156, %fd38, %fd120;
	bra.uni 	$L__BB0_36;
$L__BB0_34:
	setp.neu.f64 	%p68, %fd39, 0d7FF0000000000000;
	@%p68 bra 	$L__BB0_36;
	selp.b32 	%r85, %r6, %r5, %p1;
	selp.b32 	%r86, %r85, %r5, %p64;
	mov.b32 	%r87, 0;
	mov.b64 	%fd156, {%r87, %r86};
$L__BB0_36:
	setp.eq.f32 	%p73, %f24, 0f3F800000;
	selp.f64 	%fd121, 0d3FF0000000000000, %fd156, %p73;
	add.f64 	%fd122, %fd37, %fd121;
	sqrt.rn.f64 	%fd123, %fd122;
	sub.f32 	%f46, %f11, %f1;
	fma.rn.f32 	%f47, %f24, %f17, %f46;
	mul.f32 	%f48, %f5, %f47;
	cvt.f64.f32 	%fd124, %f48;
	div.rn.f64 	%fd44, %fd124, %fd123;
	sub.f32 	%f25, %f11, %f3;
	sub.f32 	%f26, %f13, %f4;
	fma.rn.f32 	%f49, %f26, %f17, %f25;
	mul.f32 	%f27, %f6, %f49;
	cvt.f64.f32 	%fd45, %f25;
	{
	.reg .b32 %temp; 
	mov.b64 	{%temp, %r14}, %fd45;
	}
	abs.f64 	%fd46, %fd45;
	{ // callseq 6, 0
	.param .b64 param0;
	st.param.f64 	[param0], %fd46;
	.param .b64 retval0;
	call.uni (retval0), 
	__internal_accurate_pow, 
	(
	param0
	);
	ld.param.f64 	%fd125, [retval0];
	} // callseq 6
	setp.lt.s32 	%p74, %r14, 0;
	neg.f64 	%fd127, %fd125;
	selp.f64 	%fd128, %fd127, %fd125, %p6;
	selp.f64 	%fd129, %fd128, %fd125, %p74;
	setp.eq.f32 	%p75, %f25, 0f00000000;
	selp.b32 	%r88, %r14, 0, %p6;
	or.b32  	%r89, %r88, 2146435072;
	selp.b32 	%r90, %r89, %r88, %p7;
	mov.b32 	%r91, 0;
	mov.b64 	%fd130, {%r91, %r90};
	selp.f64 	%fd157, %fd130, %fd129, %p75;
	add.f64 	%fd131, %fd45, 0d4000000000000000;
	{
	.reg .b32 %temp; 
	mov.b64 	{%temp, %r92}, %fd131;
	}
	and.b32  	%r93, %r92, 2146435072;
	setp.ne.s32 	%p76, %r93, 2146435072;
	@%p76 bra 	$L__BB0_41;
	setp.num.f32 	%p77, %f25, %f25;
	@%p77 bra 	$L__BB0_39;
	mov.f64 	%fd132, 0d4000000000000000;
	add.rn.f64 	%fd157, %fd45, %fd132;
	bra.uni 	$L__BB0_41;
$L__BB0_39:
	setp.neu.f64 	%p78, %fd46, 0d7FF0000000000000;
	@%p78 bra 	$L__BB0_41;
	selp.b32 	%r94, %r6, %r5, %p1;
	selp.b32 	%r95, %r94, %r5, %p74;
	mov.b32 	%r96, 0;
	mov.b64 	%fd157, {%r96, %r95};
$L__BB0_41:
	setp.eq.f32 	%p83, %f25, 0f3F800000;
	selp.f64 	%fd51, 0d3FF0000000000000, %fd157, %p83;
	cvt.f64.f32 	%fd52, %f26;
	{
	.reg .b32 %temp; 
	mov.b64 	{%temp, %r15}, %fd52;
	}
	abs.f64 	%fd53, %fd52;
	{ // callseq 7, 0
	.param .b64 param0;
	st.param.f64 	[param0], %fd53;
	.param .b64 retval0;
	call.uni (retval0), 
	__internal_accurate_pow, 
	(
	param0
	);
	ld.param.f64 	%fd133, [retval0];
	} // callseq 7
	setp.lt.s32 	%p84, %r15, 0;
	neg.f64 	%fd135, %fd133;
	selp.f64 	%fd136, %fd135, %fd133, %p6;
	selp.f64 	%fd137, %fd136, %fd133, %p84;
	setp.eq.f32 	%p85, %f26, 0f00000000;
	selp.b32 	%r97, %r15, 0, %p6;
	or.b32  	%r98, %r97, 2146435072;
	selp.b32 	%r99, %r98, %r97, %p7;
	mov.b32 	%r100, 0;
	mov.b64 	%fd138, {%r100, %r99};
	selp.f64 	%fd158, %fd138, %fd137, %p85;
	add.f64 	%fd139, %fd52, 0d4000000000000000;
	{
	.reg .b32 %temp; 
	mov.b64 	{%temp, %r101}, %fd139;
	}
	and.b32  	%r102, %r101, 2146435072;
	setp.ne.s32 	%p86, %r102, 2146435072;
	@%p86 bra 	$L__BB0_46;
	setp.num.f32 	%p87, %f26, %f26;
	@%p87 bra 	$L__BB0_44;
	mov.f64 	%fd140, 0d4000000000000000;
	add.rn.f64 	%fd158, %fd52, %fd140;
	bra.uni 	$L__BB0_46;
$L__BB0_44:
	setp.neu.f64 	%p88, %fd53, 0d7FF0000000000000;
	@%p88 bra 	$L__BB0_46;
	selp.b32 	%r103, %r6, %r5, %p1;
	selp.b32 	%r104, %r103, %r5, %p84;
	mov.b32 	%r105, 0;
	mov.b64 	%fd158, {%r105, %r104};
$L__BB0_46:
	ld.param.f32 	%f58, [_parrilla_2007_param_13];
	setp.eq.f32 	%p90, %f26, 0f3F800000;
	selp.f64 	%fd141, 0d3FF0000000000000, %fd158, %p90;
	add.f64 	%fd142, %fd51, %fd141;
	sqrt.rn.f64 	%fd143, %fd142;
	cvt.f64.f32 	%fd144, %f27;
	div.rn.f64 	%fd145, %fd144, %fd143;
	add.f64 	%fd146, %fd44, %fd145;
	sub.f64 	%fd147, %fd146, %fd30;
	div.rn.f64 	%fd148, %fd30, %fd147;
	cvt.f64.f32 	%fd149, %f9;
	sub.f64 	%fd150, %fd149, %fd148;
	cvt.rn.f32.f64 	%f50, %fd150;
	setp.lt.f32 	%p91, %f50, 0f00000000;
	setp.ge.f32 	%p92, %f50, %f7;
	selp.f32 	%f51, %f8, %f50, %p92;
	selp.f32 	%f61, 0f00000000, %f51, %p91;
	sub.f32 	%f52, %f61, %f9;
	abs.f32 	%f53, %f52;
	setp.gtu.f32 	%p93, %f53, %f58;
	add.s32 	%r108, %r108, 1;
	setp.lt.s32 	%p94, %r108, %r19;
	and.pred  	%p95, %p93, %p94;
	@%p95 bra 	$L__BB0_3;
$L__BB0_47:
	ld.param.u64 	%rd26, [_parrilla_2007_param_0];
	mad.lo.s32 	%r106, %r21, %r2, %r25;
	mov.f32 	%f54, 0f3F000000;
	copysign.f32 	%f55, %f61, %f54;
	add.rz.f32 	%f56, %f61, %f55;
	cvt.rzi.f32.f32 	%f57, %f56;
	cvt.rzi.s32.f32 	%r107, %f57;
	cvta.to.global.u64 	%rd23, %rd26;
	mul.wide.s32 	%rd24, %r106, 4;
	add.s64 	%rd25, %rd23, %rd24;
	st.global.u32 	[%rd25], %r107;
$L__BB0_48:
	ret;

}
.func  (.param .b64 func_retval0) __internal_accurate_pow(
	.param .b64 __internal_accurate_pow_param_0
)
{
	.reg .pred 	%p<8>;
	.reg .b32 	%r<49>;
	.reg .b32 	%f<3>;
	.reg .b64 	%fd<109>;

	ld.param.f64 	%fd10, [__internal_accurate_pow_param_0];
	{
	.reg .b32 %temp; 
	mov.b64 	{%temp, %r46}, %fd10;
	}
	{
	.reg .b32 %temp; 
	mov.b64 	{%r45, %temp}, %fd10;
	}
	shr.u32 	%r47, %r46, 20;
	setp.gt.u32 	%p1, %r46, 1048575;
	@%p1 bra 	$L__BB1_2;
	mul.f64 	%fd11, %fd10, 0d4350000000000000;
	{
	.reg .b32 %temp; 
	mov.b64 	{%temp, %r46}, %fd11;
	}
	{
	.reg .b32 %temp; 
	mov.b64 	{%r45, %temp}, %fd11;
	}
	shr.u32 	%r16, %r46, 20;
	add.s32 	%r47, %r16, -54;
$L__BB1_2:
	add.s32 	%r48, %r47, -1023;
	and.b32  	%r17, %r46, -2146435073;
	or.b32  	%r18, %r17, 1072693248;
	mov.b64 	%fd107, {%r45, %r18};
	setp.lt.u32 	%p2, %r18, 1073127583;
	@%p2 bra 	$L__BB1_4;
	{
	.reg .b32 %temp; 
	mov.b64 	{%r19, %temp}, %fd107;
	}
	{
	.reg .b32 %temp; 
	mov.b64 	{%temp, %r20}, %fd107;
	}
	add.s32 	%r21, %r20, -1048576;
	mov.b64 	%fd107, {%r19, %r21};
	add.s32 	%r48, %r47, -1022;
$L__BB1_4:
	add.f64 	%fd12, %fd107, 0dBFF0000000000000;
	add.f64 	%fd13, %fd107, 0d3FF0000000000000;
	rcp.approx.ftz.f64 	%fd14, %fd13;
	neg.f64 	%fd15, %fd13;
	fma.rn.f64 	%fd16, %fd15, %fd14, 0d3FF0000000000000;
	fma.rn.f64 	%fd17, %fd16, %fd16, %fd16;
	fma.rn.f64 	%fd18, %fd17, %fd14, %fd14;
	mul.f64 	%fd19, %fd12, %fd18;
	fma.rn.f64 	%fd20, %fd12, %fd18, %fd19;
	mul.f64 	%fd21, %fd20, %fd20;
	fma.rn.f64 	%fd22, %fd21, 0d3EB0F5FF7D2CAFE2, 0d3ED0F5D241AD3B5A;
	fma.rn.f64 	%fd23, %fd22, %fd21, 0d3EF3B20A75488A3F;
	fma.rn.f64 	%fd24, %fd23, %fd21, 0d3F1745CDE4FAECD5;
	fma.rn.f64 	%fd25, %fd24, %fd21, 0d3F3C71C7258A578B;
	fma.rn.f64 	%fd26, %fd25, %fd21, 0d3F6249249242B910;
	fma.rn.f64 	%fd27, %fd26, %fd21, 0d3F89999999999DFB;
	sub.f64 	%fd28, %fd12, %fd20;
	add.f64 	%fd29, %fd28, %fd28;
	neg.f64 	%fd30, %fd20;
	fma.rn.f64 	%fd31, %fd30, %fd12, %fd29;
	mul.f64 	%fd32, %fd18, %fd31;
	fma.rn.f64 	%fd33, %fd21, %fd27, 0d3FB5555555555555;
	mov.f64 	%fd34, 0d3FB5555555555555;
	sub.f64 	%fd35, %fd34, %fd33;
	fma.rn.f64 	%fd36, %fd21, %fd27, %fd35;
	add.f64 	%fd37, %fd36, 0dBC46A4CB00B9E7B0;
	add.f64 	%fd38, %fd33, %fd37;
	sub.f64 	%fd39, %fd33, %fd38;
	add.f64 	%fd40, %fd37, %fd39;
	mul.rn.f64 	%fd41, %fd20, %fd20;
	neg.f64 	%fd42, %fd41;
	fma.rn.f64 	%fd43, %fd20, %fd20, %fd42;
	{
	.reg .b32 %temp; 
	mov.b64 	{%r22, %temp}, %fd32;
	}
	{
	.reg .b32 %temp; 
	mov.b64 	{%temp, %r23}, %fd32;
	}
	add.s32 	%r24, %r23, 1048576;
	mov.b64 	%fd44, {%r22, %r24};
	fma.rn.f64 	%fd45, %fd20, %fd44, %fd43;
	mul.rn.f64 	%fd46, %fd41, %fd20;
	neg.f64 	%fd47, %fd46;
	fma.rn.f64 	%fd48, %fd41, %fd20, %fd47;
	fma.rn.f64 	%fd49, %fd41, %fd32, %fd48;
	fma.rn.f64 	%fd50, %fd45, %fd20, %fd49;
	mul.rn.f64 	%fd51, %fd38, %fd46;
	neg.f64 	%fd52, %fd51;
	fma.rn.f64 	%fd53, %fd38, %fd46, %fd52;
	fma.rn.f64 	%fd54, %fd38, %fd50, %fd53;
	fma.rn.f64 	%fd55, %fd40, %fd46, %fd54;
	add.f64 	%fd56, %fd51, %fd55;
	sub.f64 	%fd57, %fd51, %fd56;
	add.f64 	%fd58, %fd55, %fd57;
	add.f64 	%fd59, %fd20, %fd56;
	sub.f64 	%fd60, %fd20, %fd59;
	add.f64 	%fd61, %fd56, %fd60;
	add.f64 	%fd62, %fd58, %fd61;
	add.f64 	%fd63, %fd32, %fd62;
	add.f64 	%fd64, %fd59, %fd63;
	sub.f64 	%fd65, %fd59, %fd64;
	add.f64 	%fd66, %fd63, %fd65;
	xor.b32  	%r25, %r48, -2147483648;
	mov.b32 	%r26, 1127219200;
	mov.b64 	%fd67, {%r25, %r26};
	mov.b32 	%r27, -2147483648;
	mov.b64 	%fd68, {%r27, %r26};
	sub.f64 	%fd69, %fd67, %fd68;
	fma.rn.f64 	%fd70, %fd69, 0d3FE62E42FEFA39EF, %fd64;
	fma.rn.f64 	%fd71, %fd69, 0dBFE62E42FEFA39EF, %fd70;
	sub.f64 	%fd72, %fd71, %fd64;
	sub.f64 	%fd73, %fd66, %fd72;
	fma.rn.f64 	%fd74, %fd69, 0d3C7ABC9E3B39803F, %fd73;
	add.f64 	%fd75, %fd70, %fd74;
	sub.f64 	%fd76, %fd70, %fd75;
	add.f64 	%fd77, %fd74, %fd76;
	mov.f64 	%fd78, 0d4000000000000000;
	{
	.reg .b32 %temp; 
	mov.b64 	{%temp, %r28}, %fd78;
	}
	{
	.reg .b32 %temp; 
	mov.b64 	{%r29, %temp}, %fd78;
	}
	shl.b32 	%r30, %r28, 1;
	setp.gt.u32 	%p3, %r30, -33554433;
	and.b32  	%r31, %r28, -15728641;
	selp.b32 	%r32, %r31, %r28, %p3;
	mov.b64 	%fd79, {%r29, %r32};
	mul.rn.f64 	%fd80, %fd75, %fd79;
	neg.f64 	%fd81, %fd80;
	fma.rn.f64 	%fd82, %fd75, %fd79, %fd81;
	fma.rn.f64 	%fd83, %fd77, %fd79, %fd82;
	add.f64 	%fd4, %fd80, %fd83;
	sub.f64 	%fd84, %fd80, %fd4;
	add.f64 	%fd5, %fd83, %fd84;
	fma.rn.f64 	%fd85, %fd4, 0d3FF71547652B82FE, 0d4338000000000000;
	{
	.reg .b32 %temp; 
	mov.b64 	{%r13, %temp}, %fd85;
	}
	mov.f64 	%fd86, 0dC338000000000000;
	add.rn.f64 	%fd87, %fd85, %fd86;
	fma.rn.f64 	%fd88, %fd87, 0dBFE62E42FEFA39EF, %fd4;
	fma.rn.f64 	%fd89, %fd87, 0dBC7ABC9E3B39803F, %fd88;
	fma.rn.f64 	%fd90, %fd89, 0d3E5ADE1569CE2BDF, 0d3E928AF3FCA213EA;
	fma.rn.f64 	%fd91, %fd90, %fd89, 0d3EC71DEE62401315;
	fma.rn.f64 	%fd92, %fd91, %fd89, 0d3EFA01997C89EB71;
	fma.rn.f64 	%fd93, %fd92, %fd89, 0d3F2A01A014761F65;
	fma.rn.f64 	%fd94, %fd93, %fd89, 0d3F56C16C1852B7AF;
	fma.rn.f64 	%fd95, %fd94, %fd89, 0d3F81111111122322;
	fma.rn.f64 	%fd96, %fd95, %fd89, 0d3FA55555555502A1;
	fma.rn.f64 	%fd97, %fd96, %fd89, 0d3FC5555555555511;
	fma.rn.f64 	%fd98, %fd97, %fd89, 0d3FE000000000000B;
	fma.rn.f64 	%fd99, %fd98, %fd89, 0d3FF0000000000000;
	fma.rn.f64 	%fd100, %fd99, %fd89, 0d3FF0000000000000;
	{
	.reg .b32 %temp; 
	mov.b64 	{%r14, %temp}, %fd100;
	}
	{
	.reg .b32 %temp; 
	mov.b64 	{%temp, %r15}, %fd100;
	}
	shl.b32 	%r33, %r13, 20;
	add.s32 	%r34, %r33, %r15;
	mov.b64 	%fd108, {%r14, %r34};
	{
	.reg .b32 %temp; 
	mov.b64 	{%temp, %r35}, %fd4;
	}
	mov.b32 	%f2, %r35;
	abs.f32 	%f1, %f2;
	setp.lt.f32 	%p4, %f1, 0f4086232B;
	@%p4 bra 	$L__BB1_7;
	setp.lt.f64 	%p5, %fd4, 0d0000000000000000;
	add.f64 	%fd101, %fd4, 0d7FF0000000000000;
	selp.f64 	%fd108, 0d0000000000000000, %fd101, %p5;
	setp.geu.f32 	%p6, %f1, 0f40874800;
	@%p6 bra 	$L__BB1_7;
	shr.u32 	%r36, %r13, 31;
	add.s32 	%r37, %r13, %r36;
	shr.s32 	%r38, %r37, 1;
	shl.b32 	%r39, %r38, 20;
	add.s32 	%r40, %r15, %r39;
	mov.b64 	%fd102, {%r14, %r40};
	sub.s32 	%r41, %r13, %r38;
	shl.b32 	%r42, %r41, 20;
	add.s32 	%r43, %r42, 1072693248;
	mov.b32 	%r44, 0;
	mov.b64 	%fd103, {%r44, %r43};
	mul.f64 	%fd108, %fd103, %fd102;
$L__BB1_7:
	abs.f64 	%fd104, %fd108;
	setp.eq.f64 	%p7, %fd104, 0d7FF0000000000000;
	fma.rn.f64 	%fd105, %fd108, %fd5, %fd108;
	selp.f64 	%fd106, %fd108, %fd105, %p7;
	st.param.f64 	[func_retval0], %fd106;
	ret;

}


// ===== COMPILED SASS (sm_100) =====

	.target	sm_100

	.elftype	@"ET_EXEC"


//--------------------- .note.nv.tkinfo           --------------------------
	.section	.note.nv.tkinfo,"",@"SHT_NOTE"
	.sectionflags	@"SHF_NOTE_NV_TKINFO"
	.tkinfo
        /*0018*/ 	.word	0x00000002
        /*0030*/ 	.string	""
        /*0030*/ 	.string	"ptxas"
        /*0030*/ 	.string	"Cuda compilation tools, release 13.0, V13.0.88"
        /*0030*/ 	.string	"Build cuda_13.0.r13.0/compiler.36424714_0"
        /*0030*/ 	.string	"-arch sm_100 -m 64 "



//--------------------- .note.nv.cuinfo           --------------------------
	.section	.note.nv.cuinfo,"",@"SHT_NOTE"
	.sectionflags	@"SHF_NOTE_NV_CUINFO"
        /*0018*/ 	.short	0x0002
        /*001a*/ 	.short	0x0064
        /*001c*/ 	.short	0x0082
	.zero		2


//--------------------- .nv.info                  --------------------------
	.section	.nv.info,"",@"SHT_CUDA_INFO"
	.align	4


	//----- nvinfo : EIATTR_REGCOUNT
	.align		4
        /*0000*/ 	.byte	0x04, 0x2f
        /*0002*/ 	.short	(.L_1 - .L_0)
	.align		4
.L_0:
        /*0004*/ 	.word	index@(_parrilla_2007)
        /*0008*/ 	.word	0x00000030


	//----- nvinfo : EIATTR_FRAME_SIZE
	.align		4
.L_1:
        /*000c*/ 	.byte	0x04, 0x11
        /*000e*/ 	.short	(.L_3 - .L_2)
	.align		4
.L_2:
        /*0010*/ 	.word	index@($_parrilla_2007$__internal_accurate_pow)
        /*0014*/ 	.word	0x00000000


	//----- nvinfo : EIATTR_FRAME_SIZE
	.align		4
.L_3:
        /*0018*/ 	.byte	0x04, 0x11
        /*001a*/ 	.short	(.L_5 - .L_4)
	.align		4
.L_4:
        /*001c*/ 	.word	index@($__internal_3_$__cuda_sm3x_div_rn_noftz_f32_slowpath)
        /*0020*/ 	.word	0x00000000


	//----- nvinfo : EIATTR_FRAME_SIZE
	.align		4
.L_5:
        /*0024*/ 	.byte	0x04, 0x11
        /*0026*/ 	.short	(.L_7 - .L_6)
	.align		4
.L_6:
        /*0028*/ 	.word	index@($__internal_2_$__cuda_sm20_rcp_rn_f32_slowpath)
        /*002c*/ 	.word	0x00000000


	//----- nvinfo : EIATTR_FRAME_SIZE
	.align		4
.L_7:
        /*0030*/ 	.byte	0x04, 0x11
        /*0032*/ 	.short	(.L_9 - .L_8)
	.align		4
.L_8:
        /*0034*/ 	.word	index@($__internal_1_$__cuda_sm20_dsqrt_rn_f64_mediumpath_v1)
        /*0038*/ 	.word	0x00000000


	//----- nvinfo : EIATTR_FRAME_SIZE
	.align		4
.L_9:
        /*003c*/ 	.byte	0x04, 0x11
        /*003e*/ 	.short	(.L_11 - .L_10)
	.align		4
.L_10:
        /*0040*/ 	.word	index@($__internal_0_$__cuda_sm20_div_rn_f64_full)
        /*0044*/ 	.word	0x00000000


	//----- nvinfo : EIATTR_FRAME_SIZE
	.align		4
.L_11:
        /*0048*/ 	.byte	0x04, 0x11
        /*004a*/ 	.short	(.L_13 - .L_12)
	.align		4
.L_12:
        /*004c*/ 	.word	index@(_parrilla_2007)
        /*0050*/ 	.word	0x00000000


	//----- nvinfo : EIATTR_MIN_STACK_SIZE
	.align		4
.L_13:
        /*0054*/ 	.byte	0x04, 0x12
        /*0056*/ 	.short	(.L_15 - .L_14)
	.align		4
.L_14:
        /*0058*/ 	.word	index@(_parrilla_2007)
        /*005c*/ 	.word	0x00000000
.L_15:


//--------------------- .nv.compat                --------------------------
	.section	.nv.compat,"",@"SHT_CUDA_COMPAT_INFO"
	.align	4
        /*0000*/ 	.byte	0x02, 0x09, 0x00, 0x00, 0x02, 0x02, 0x01, 0x00, 0x02, 0x05, 0x05, 0x00, 0x03, 0x07, 0x01, 0x01
        /*0010*/ 	.byte	0x02, 0x03, 0x00, 0x00, 0x02, 0x06, 0x01, 0x00, 0x04, 0x0b, 0x08, 0x00, 0x01, 0x00, 0x00, 0x00
        /*0020*/ 	.byte	0x00, 0x00, 0x00, 0x00


//--------------------- .nv.info._parrilla_2007   --------------------------
	.section	.nv.info._parrilla_2007,"",@"SHT_CUDA_INFO"
	.sectionflags	@""
	.align	4


	//----- nvinfo : EIATTR_CUDA_API_VERSION
	.align		4
        /*0000*/ 	.byte	0x04, 0x37
        /*0002*/ 	.short	(.L_17 - .L_16)
.L_16:
        /*0004*/ 	.word	0x00000082


	//----- nvinfo : EIATTR_KPARAM_INFO
	.align		4
.L_17:
        /*0008*/ 	.byte	0x04, 0x17
        /*000a*/ 	.short	(.L_19 - .L_18)
.L_18:
        /*000c*/ 	.word	0x00000000
        /*0010*/ 	.short	0x000d
        /*0012*/ 	.short	0x0050
        /*0014*/ 	.byte	0x00, 0xf0, 0x11, 0x00


	//----- nvinfo : EIATTR_KPARAM_INFO
	.align		4
.L_19:
        /*0018*/ 	.byte	0x04, 0x17
        /*001a*/ 	.short	(.L_21 - .L_20)
.L_20:
        /*001c*/ 	.word	0x00000000
        /*0020*/ 	.short	0x000c
        /*0022*/ 	.short	0x004c
        /*0024*/ 	.byte	0x00, 0xf0, 0x11, 0x00


	//----- nvinfo : EIATTR_KPARAM_INFO
	.align		4
.L_21:
        /*0028*/ 	.byte	0x04, 0x17
        /*002a*/ 	.short	(.L_23 - .L_22)
.L_22:
        /*002c*/ 	.word	0x00000000
        /*0030*/ 	.short	0x000b
        /*0032*/ 	.short	0x0048
        /*0034*/ 	.byte	0x00, 0xf0, 0x11, 0x00


	//----- nvinfo : EIATTR_KPARAM_INFO
	.align		4
.L_23:
        /*0038*/ 	.byte	0x04, 0x17
        /*003a*/ 	.short	(.L_25 - .L_24)
.L_24:
        /*003c*/ 	.word	0x00000000
        /*0040*/ 	.short	0x000a
        /*0042*/ 	.short	0x0044
        /*0044*/ 	.byte	0x00, 0xf0, 0x11, 0x00


	//----- nvinfo : EIATTR_KPARAM_INFO
	.align		4
.L_25:
        /*0048*/ 	.byte	0x04, 0x17
        /*004a*/ 	.short	(.L_27 - .L_26)
.L_26:
        /*004c*/ 	.word	0x00000000
        /*0050*/ 	.short	0x0009
        /*0052*/ 	.short	0x0040
        /*0054*/ 	.byte	0x00, 0xf0, 0x11, 0x00


	//----- nvinfo : EIATTR_KPARAM_INFO
	.align		4
.L_27:
        /*0058*/ 	.byte	0x04, 0x17
        /*005a*/ 	.short	(.L_29 - .L_28)
.L_28:
        /*005c*/ 	.word	0x00000000
        /*0060*/ 	.short	0x0008
        /*0062*/ 	.short	0x003c
        /*0064*/ 	.byte	0x00, 0xf0, 0x11, 0x00


	//----- nvinfo : EIATTR_KPARAM_INFO
	.align		4
.L_29:
        /*0068*/ 	.byte	0x04, 0x17
        /*006a*/ 	.short	(.L_31 - .L_30)
.L_30:
        /*006c*/ 	.word	0x00000000
        /*0070*/ 	.short	0x0007
        /*0072*/ 	.short	0x0038
        /*0074*/ 	.byte	0x00, 0xf0, 0x11, 0x00


	//----- nvinfo : EIATTR_KPARAM_INFO
	.align		4
.L_31:
        /*0078*/ 	.byte	0x04, 0x17
        /*007a*/ 	.short	(.L_33 - .L_32)
.L_32:
        /*007c*/ 	.word	0x00000000
        /*0080*/ 	.short	0x0006
        /*0082*/ 	.short	0x0030
        /*0084*/ 	.byte	0x00, 0xf5, 0x21, 0x00


	//----- nvinfo : EIATTR_KPARAM_INFO
	.align		4
.L_33:
        /*0088*/ 	.byte	0x04, 0x17
        /*008a*/ 	.short	(.L_35 - .L_34)
.L_34:
        /*008c*/ 	.word	0x00000000
        /*0090*/ 	.short	0x0005
        /*0092*/ 	.short	0x0028
        /*0094*/ 	.byte	0x00, 0xf5, 0x21, 0x00


	//----- nvinfo : EIATTR_KPARAM_INFO
	.align		4
.L_35:
        /*0098*/ 	.byte	0x04, 0x17
        /*009a*/ 	.short	(.L_37 - .L_36)
.L_36:
        /*009c*/ 	.word	0x00000000
        /*00a0*/ 	.short	0x0004
        /*00a2*/ 	.short	0x0020
        /*00a4*/ 	.byte	0x00, 0xf5, 0x21, 0x00


	//----- nvinfo : EIATTR_KPARAM_INFO
	.align		4
.L_37:
        /*00a8*/ 	.byte	0x04, 0x17
        /*00aa*/ 	.short	(.L_39 - .L_38)
.L_38:
        /*00ac*/ 	.word	0x00000000
        /*00b0*/ 	.short	0x0003
        /*00b2*/ 	.short	0x0018
        /*00b4*/ 	.byte	0x00, 0xf5, 0x21, 0x00


	//----- nvinfo : EIATTR_KPARAM_INFO
	.align		4
.L_39:
        /*00b8*/ 	.byte	0x04, 0x17
        /*00ba*/ 	.short	(.L_41 - .L_40)
.L_40:
        /*00bc*/ 	.word	0x00000000
        /*00c0*/ 	.short	0x0002
        /*00c2*/ 	.short	0x0010
        /*00c4*/ 	.byte	0x00, 0xf5, 0x21, 0x00


	//----- nvinfo : EIATTR_KPARAM_INFO
	.align		4
.L_41:
        /*00c8*/ 	.byte	0x04, 0x17
        /*00ca*/ 	.short	(.L_43 - .L_42)
.L_42:
        /*00cc*/ 	.word	0x00000000
        /*00d0*/ 	.short	0x0001
        /*00d2*/ 	.short	0x0008
        /*00d4*/ 	.byte	0x00, 0xf5, 0x21, 0x00


	//----- nvinfo : EIATTR_KPARAM_INFO
	.align		4
.L_43:
        /*00d8*/ 	.byte	0x04, 0x17
        /*00da*/ 	.short	(.L_45 - .L_44)
.L_44:
        /*00dc*/ 	.word	0x00000000
        /*00e0*/ 	.short	0x0000
        /*00e2*/ 	.short	0x0000
        /*00e4*/ 	.byte	0x00, 0xf5, 0x21, 0x00


	//----- nvinfo : EIATTR_SPARSE_MMA_MASK
	.align		4
.L_45:
        /*00e8*/ 	.byte	0x03, 0x50
        /*00ea*/ 	.short	0x0000


	//----- nvinfo : EIATTR_MAXREG_COUNT
	.align		4
        /*00ec*/ 	.byte	0x03, 0x1b
        /*00ee*/ 	.short	0x00ff


	//----- nvinfo : EIATTR_MERCURY_ISA_VERSION
	.align		4
        /*00f0*/ 	.byte	0x03, 0x5f
        /*00f2*/ 	.short	0x0101


	//----- nvinfo : EIATTR_VRC_CTA_INIT_COUNT
	.align		4
        /*00f4*/ 	.byte	0x02, 0x4a
	.zero		1
	.zero		1


	//----- nvinfo : EIATTR_EXIT_INSTR_OFFSETS
	.align		4
        /*00f8*/ 	.byte	0x04, 0x1c
        /*00fa*/ 	.short	(.L_47 - .L_46)


	//   ....[0]....
.L_46:
        /*00fc*/ 	.word	0x000000c0


	//   ....[1]....
        /*0100*/ 	.word	0x00002440


	//----- nvinfo : EIATTR_CRS_STACK_SIZE
	.align		4
.L_47:
        /*0104*/ 	.byte	0x04, 0x1e
        /*0106*/ 	.short	(.L_49 - .L_48)
.L_48:
        /*0108*/ 	.word	0x00000000


	//----- nvinfo : EIATTR_CBANK_PARAM_SIZE
	.align		4
.L_49:
        /*010c*/ 	.byte	0x03, 0x19
        /*010e*/ 	.short	0x0054


	//----- nvinfo : EIATTR_PARAM_CBANK
	.align		4
        /*0110*/ 	.byte	0x04, 0x0a
        /*0112*/ 	.short	(.L_51 - .L_50)
	.align		4
.L_50:
        /*0114*/ 	.word	index@(.nv.constant0._parrilla_2007)
        /*0118*/ 	.short	0x0380
        /*011a*/ 	.short	0x0054


	//----- nvinfo : EIATTR_SW_WAR
	.align		4
.L_51:
        /*011c*/ 	.byte	0x04, 0x36
        /*011e*/ 	.short	(.L_53 - .L_52)
.L_52:
        /*0120*/ 	.word	0x00000008
.L_53:


//--------------------- .nv.callgraph             --------------------------
	.section	.nv.callgraph,"",@"SHT_CUDA_CALLGRAPH"
	.align	4
	.sectionentsize	8
	.align		4
        /*0000*/ 	.word	0x00000000
	.align		4
        /*0004*/ 	.word	0xffffffff
	.align		4
        /*0008*/ 	.word	0x00000000
	.align		4
        /*000c*/ 	.word	0xfffffffe
	.align		4
        /*0010*/ 	.word	0x00000000
	.align		4
        /*0014*/ 	.word	0xfffffffd
	.align		4
        /*0018*/ 	.word	0x00000000
	.align		4
        /*001c*/ 	.word	0xfffffffc


//--------------------- .text._parrilla_2007      --------------------------
	.section	.text._parrilla_2007,"ax",@progbits
	.align	128
        .global         _parrilla_2007
        .type           _parrilla_2007,@function
        .size           _parrilla_2007,(.L_x_83 - _parrilla_2007)
        .other          _parrilla_2007,@"STO_CUDA_ENTRY STV_DEFAULT"
_parrilla_2007:
.text._parrilla_2007:
[----:B------:R-:W-:Y:S01]  /*0000*/  LDC R1, c[0x0][0x37c] ;  /* 0x0000df00ff017b82 */ /* 0x000fe20000000800 */
[----:B------:R-:W0:Y:S07]  /*0010*/  S2R R3, SR_TID.Y ;  /* 0x0000000000037919 */ /* 0x000e2e0000002200 */
[----:B------:R-:W0:Y:S01]  /*0020*/  S2UR UR4, SR_CTAID.Y ;  /* 0x00000000000479c3 */ /* 0x000e220000002600 */
[----:B------:R-:W1:Y:S01]  /*0030*/  LDCU.64 UR6, c[0x0][0x3c0] ;  /* 0x00007800ff0677ac */ /* 0x000e620008000a00 */
[----:B------:R-:W2:Y:S06]  /*0040*/  S2R R0, SR_TID.X ;  /* 0x0000000000007919 */ /* 0x000eac0000002100 */
[----:B------:R-:W0:Y:S08]  /*0050*/  LDC R4, c[0x0][0x364] ;  /* 0x0000d900ff047b82 */ /* 0x000e300000000800 */
[----:B------:R-:W2:Y:S08]  /*0060*/  S2UR UR5, SR_CTAID.X ;  /* 0x00000000000579c3 */ /* 0x000eb00000002500 */
[----:B------:R-:W2:Y:S01]  /*0070*/  LDC R5, c[0x0][0x360] ;  /* 0x0000d800ff057b82 */ /* 0x000ea20000000800 */
[----:B0-----:R-:W-:-:S05]  /*0080*/  IMAD R4, R4, UR4, R3 ;  /* 0x0000000404047c24 */ /* 0x001fca000f8e0203 */
[----:B-1----:R-:W-:Y:S01]  /*0090*/  ISETP.GE.AND P0, PT, R4, UR7, PT ;  /* 0x0000000704007c0c */ /* 0x002fe2000bf06270 */
[----:B--2---:R-:W-:-:S05]  /*00a0*/  IMAD R5, R5, UR5, R0 ;  /* 0x0000000505057c24 */ /* 0x004fca000f8e0200 */
[----:B------:R-:W-:-:S13]  /*00b0*/  ISETP.GE.OR P0, PT, R5, UR6, P0 ;  /* 0x0000000605007c0c */ /* 0x000fda0008706670 */
[----:B------:R-:W-:Y:S05]  /*00c0*/  @P0 EXIT ;  /* 0x000000000000094d */ /* 0x000fea0003800000 */
[----:B------:R-:W0:Y:S01]  /*00d0*/  LDCU UR4, c[0x0][0x3cc] ;  /* 0x00007980ff0477ac */ /* 0x000e220008000800 */
[----:B------:R-:W1:Y:S01]  /*00e0*/  LDCU.64 UR6, c[0x0][0x358] ;  /* 0x00006b00ff0677ac */ /* 0x000e620008000a00 */
[----:B0-----:R-:W-:-:S09]  /*00f0*/  UISETP.GE.AND UP0, UPT, UR4, 0x1, UPT ;  /* 0x000000010400788c */ /* 0x001fd2000bf06270 */
[----:B-1----:R-:W-:Y:S05]  /*0100*/  BRA.U !UP0, `(.L_x_0) ;  /* 0x0000002108a87547 */ /* 0x002fea000b800000 */
[----:B------:R-:W0:Y:S08]  /*0110*/  LDC.64 R2, c[0x0][0x388] ;  /* 0x0000e200ff027b82 */ /* 0x000e300000000a00 */
[----:B------:R-:W1:Y:S08]  /*0120*/  LDC.64 R10, c[0x0][0x390] ;  /* 0x0000e400ff0a7b82 */ /* 0x000e700000000a00 */
[----:B------:R-:W2:Y:S08]  /*0130*/  LDC.64 R12, c[0x0][0x398] ;  /* 0x0000e600ff0c7b82 */ /* 0x000eb00000000a00 */
[----:B------:R-:W3:Y:S01]  /*0140*/  LDC.64 R14, c[0x0][0x3a0] ;  /* 0x0000e800ff0e7b82 */ /* 0x000ee20000000a00 */
[----:B0-----:R-:W-:-:S05]  /*0150*/  IMAD.WIDE R2, R5, 0x4, R2 ;  /* 0x0000000405027825 */ /* 0x001fca00078e0202 */
[----:B------:R0:W5:Y:S01]  /*0160*/  LDG.E R6, desc[UR6][R2.64] ;  /* 0x0000000602067981 */ /* 0x000162000c1e1900 */
[----:B-1----:R-:W-:Y:S01]  /*0170*/  IMAD.WIDE R10, R5, 0x4, R10 ;  /* 0x00000004050a7825 */ /* 0x002fe200078e020a */
[----:B------:R-:W1:Y:S04]  /*0180*/  LDC R17, c[0x0][0x3b8] ;  /* 0x0000ee00ff117b82 */ /* 0x000e680000000800 */
[----:B------:R0:W5:Y:S01]  /*0190*/  LDG.E R7, desc[UR6][R10.64] ;  /* 0x000000060a077981 */ /* 0x000162000c1e1900 */
[----:B--2---:R-:W-:-:S05]  /*01a0*/  IMAD.WIDE.U32 R12, R4, 0x4, R12 ;  /* 0x00000004040c7825 */ /* 0x004fca00078e000c */
[----:B------:R0:W5:Y:S01]  /*01b0*/  LDG.E R8, desc[UR6][R12.64] ;  /* 0x000000060c087981 */ /* 0x000162000c1e1900 */
[----:B---3--:R-:W-:-:S05]  /*01c0*/  IMAD.WIDE.U32 R14, R4, 0x4, R14 ;  /* 0x00000004040e7825 */ /* 0x008fca00078e000e */
[----:B------:R0:W5:Y:S01]  /*01d0*/  LDG.E R9, desc[UR6][R14.64] ;  /* 0x000000060e097981 */ /* 0x000162000c1e1900 */
[----:B-1----:R-:W-:-:S05]  /*01e0*/  VIADD R0, R17, 0x1800000 ;  /* 0x0180000011007836 */ /* 0x002fca0000000000 */
[----:B------:R-:W-:-:S04]  /*01f0*/  LOP3.LUT R0, R0, 0x7f800000, RZ, 0xc0, !PT ;  /* 0x7f80000000007812 */ /* 0x000fc800078ec0ff */
[----:B------:R-:W-:-:S13]  /*0200*/  ISETP.GT.U32.AND P0, PT, R0, 0x1ffffff, PT ;  /* 0x01ffffff0000780c */ /* 0x000fda0003f04070 */
[----:B0-----:R-:W-:Y:S05]  /*0210*/  @P0 BRA `(.L_x_1) ;  /* 0x0000000000180947 */ /* 0x001fea0003800000 */
[----:B------:R-:W0:Y:S01]  /*0220*/  LDCU UR4, c[0x0][0x3b8] ;  /* 0x00007700ff0477ac */ /* 0x000e220008000800 */
[----:B------:R-:W-:Y:S01]  /*0230*/  MOV R13, 0x260 ;  /* 0x00000260000d7802 */ /* 0x000fe20000000f00 */
[----:B0-----:R-:W-:-:S07]  /*0240*/  IMAD.U32 R0, RZ, RZ, UR4 ;  /* 0x00000004ff007e24 */ /* 0x001fce000f8e00ff */
[----:B-----5:R-:W-:Y:S05]  /*0250*/  CALL.REL.NOINC `($__internal_2_$__cuda_sm20_rcp_rn_f32_slowpath) ;  /* 0x0000002800987944 */ /* 0x020fea0003c00000 */
[----:B------:R-:W-:Y:S01]  /*0260*/  IMAD.MOV.U32 R10, RZ, RZ, R11 ;  /* 0x000000ffff0a7224 */ /* 0x000fe200078e000b */
[----:B------:R-:W-:Y:S06]  /*0270*/  BRA `(.L_x_2) ;  /* 0x0000000000107947 */ /* 0x000fec0003800000 */
.L_x_1:
[----:B------:R-:W0:Y:S02]  /*0280*/  MUFU.RCP R10, R17 ;  /* 0x00000011000a7308 */ /* 0x000e240000001000 */
[----:B0-----:R-:W-:-:S04]  /*0290*/  FFMA R0, R10, R17, -1 ;  /* 0xbf8000000a007423 */ /* 0x001fc80000000011 */
[----:B------:R-:W-:-:S04]  /*02a0*/  FADD.FTZ R3, -R0, -RZ ;  /* 0x800000ff00037221 */ /* 0x000fc80000010100 */
[----:B------:R-:W-:-:S07]  /*02b0*/  FFMA R10, R10, R3, R10 ;  /* 0x000000030a0a7223 */ /* 0x000fce000000000a */
.L_x_2:
[----:B------:R-:W0:Y:S02]  /*02c0*/  LDC R2, c[0x0][0x3bc] ;  /* 0x0000ef00ff027b82 */ /* 0x000e240000000800 */
[----:B0-----:R-:W-:-:S05]  /*02d0*/  VIADD R0, R2, 0x1800000 ;  /* 0x0180000002007836 */ /* 0x001fca0000000000 */
[----:B------:R-:W-:-:S04]  /*02e0*/  LOP3.LUT R0, R0, 0x7f800000, RZ, 0xc0, !PT ;  /* 0x7f80000000007812 */ /* 0x000fc800078ec0ff */
[----:B------:R-:W-:-:S13]  /*02f0*/  ISETP.GT.U32.AND P0, PT, R0, 0x1ffffff, PT ;  /* 0x01ffffff0000780c */ /* 0x000fda0003f04070 */
[----:B------:R-:W-:Y:S05]  /*0300*/  @P0 BRA `(.L_x_3) ;  /* 0x0000000000100947 */ /* 0x000fea0003800000 */
[----:B------:R-:W0:Y:S01]  /*0310*/  LDC R0, c[0x0][0x3bc] ;  /* 0x0000ef00ff007b82 */ /* 0x000e220000000800 */
[----:B------:R-:W-:-:S07]  /*0320*/  MOV R13, 0x340 ;  /* 0x00000340000d7802 */ /* 0x000fce0000000f00 */
[----:B0----5:R-:W-:Y:S05]  /*0330*/  CALL.REL.NOINC `($__internal_2_$__cuda_sm20_rcp_rn_f32_slowpath) ;  /* 0x0000002800607944 */ /* 0x021fea0003c00000 */
[----:B------:R-:W-:Y:S05]  /*0340*/  BRA `(.L_x_4) ;  /* 0x0000000000107947 */ /* 0x000fea0003800000 */
.L_x_3:
[----:B------:R-:W0:Y:S02]  /*0350*/  MUFU.RCP R11, R2 ;  /* 0x00000002000b7308 */ /* 0x000e240000001000 */
[----:B0-----:R-:W-:-:S04]  /*0360*/  FFMA R0, R11, R2, -1 ;  /* 0xbf8000000b007423 */ /* 0x001fc80000000002 */
[----:B------:R-:W-:-:S04]  /*0370*/  FADD.FTZ R0, -R0, -RZ ;  /* 0x800000ff00007221 */ /* 0x000fc80000010100 */
[----:B------:R-:W-:-:S07]  /*0380*/  FFMA R11, R11, R0, R11 ;  /* 0x000000000b0b7223 */ /* 0x000fce000000000b */
.L_x_4:
[----:B------:R-:W0:Y:S01]  /*0390*/  LDCU UR4, c[0x0][0x3c8] ;  /* 0x00007900ff0477ac */ /* 0x000e220008000800 */
[----:B------:R-:W-:Y:S01]  /*03a0*/  BSSY.RECONVERGENT B0, `(.L_x_0) ;  /* 0x0000200000007945 */ /* 0x000fe20003800200 */
[----:B------:R-:W-:Y:S01]  /*03b0*/  CS2R R12, SRZ ;  /* 0x00000000000c7805 */ /* 0x000fe2000001ff00 */
[----:B------:R-:W1:Y:S01]  /*03c0*/  LDCU UR9, c[0x0][0x3cc] ;  /* 0x00007980ff0977ac */ /* 0x000e620008000800 */
[----:B------:R-:W2:Y:S01]  /*03d0*/  LDCU UR8, c[0x0][0x3d0] ;  /* 0x00007a00ff0877ac */ /* 0x000ea20008000800 */
[----:B0-----:R-:W-:Y:S02]  /*03e0*/  UIADD3 UR5, UPT, UPT, UR4, -0x2, URZ ;  /* 0xfffffffe04057890 */ /* 0x001fe4000fffe0ff */
[----:B------:R-:W-:-:S04]  /*03f0*/  UIADD3 UR4, UPT, UPT, UR4, -0x3, URZ ;  /* 0xfffffffd04047890 */ /* 0x000fc8000fffe0ff */
[----:B------:R-:W-:Y:S02]  /*0400*/  I2FP.F32.S32 R36, UR5 ;  /* 0x0000000500247c45 */ /* 0x000fe40008201400 */
[----:B-12---:R-:W-:-:S07]  /*0410*/  I2FP.F32.S32 R37, UR4 ;  /* 0x0000000400257c45 */ /* 0x006fce0008201400 */
.L_x_53:
[----:B------:R-:W-:Y:S01]  /*0420*/  IMAD.MOV.U32 R3, RZ, RZ, 0x3f000000 ;  /* 0x3f000000ff037424 */ /* 0x000fe200078e00ff */
[----:B------:R-:W0:Y:S04]  /*0430*/  LDC.64 R18, c[0x0][0x3a8] ;  /* 0x0000ea00ff127b82 */ /* 0x000e280000000a00 */
[----:B------:R-:W-:-:S04]  /*0440*/  LOP3.LUT R3, R3, 0x80000000, R12, 0xb8, !PT ;  /* 0x8000000003037812 */ /* 0x000fc800078eb80c */
[----:B------:R-:W1:Y:S01]  /*0450*/  LDC.64 R20, c[0x0][0x3b0] ;  /* 0x0000ec00ff147b82 */ /* 0x000e620000000a00 */
[----:B------:R-:W-:-:S06]  /*0460*/  FADD.RZ R3, R3, R12 ;  /* 0x0000000c03037221 */ /* 0x000fcc000000c000 */
[----:B------:R-:W0:Y:S02]  /*0470*/  F2I.TRUNC.NTZ R3, R3 ;  /* 0x0000000300037305 */ /* 0x000e24000020f100 */
[----:B0-----:R-:W-:-:S05]  /*0480*/  IMAD.WIDE R18, R3, 0x4, R18 ;  /* 0x0000000403127825 */ /* 0x001fca00078e0212 */
[----:B------:R-:W2:Y:S04]  /*0490*/  LDG.E R41, desc[UR6][R18.64] ;  /* 0x0000000612297981 */ /* 0x000ea8000c1e1900 */
[----:B------:R-:W3:Y:S01]  /*04a0*/  LDG.E R39, desc[UR6][R18.64+0x4] ;  /* 0x0000040612277981 */ /* 0x000ee2000c1e1900 */
[----:B-1----:R-:W-:-:S05]  /*04b0*/  IMAD.WIDE R20, R3, 0x4, R20 ;  /* 0x0000000403147825 */ /* 0x002fca00078e0214 */
[----:B------:R-:W4:Y:S04]  /*04c0*/  LDG.E R38, desc[UR6][R20.64+0x4] ;  /* 0x0000040614267981 */ /* 0x000f28000c1e1900 */
[----:B-----5:R0:W5:Y:S01]  /*04d0*/  LDG.E R42, desc[UR6][R20.64] ;  /* 0x00000006142a7981 */ /* 0x020162000c1e1900 */
[----:B------:R-:W-:Y:S01]  /*04e0*/  UMOV UR4, 0x9999999a ;  /* 0x9999999a00047882 */ /* 0x000fe20000000000 */
[----:B------:R-:W-:Y:S01]  /*04f0*/  UMOV UR5, 0x3fb99999 ;  /* 0x3fb9999900057882 */ /* 0x000fe20000000000 */
[----:B------:R-:W-:Y:S01]  /*0500*/  BSSY.RECONVERGENT B1, `(.L_x_5) ;  /* 0x000001a000017945 */ /* 0x000fe20003800200 */
[----:B--2---:R-:W1:Y:S01]  /*0510*/  F2F.F64.F32 R16, R41 ;  /* 0x0000002900107310 */ /* 0x004e620000201800 */
[----:B----4-:R-:W-:Y:S01]  /*0520*/  IMAD.MOV.U32 R0, RZ, RZ, R38 ;  /* 0x000000ffff007224 */ /* 0x010fe200078e0026 */
[----:B-1----:R-:W-:-:S06]  /*0530*/  DADD R14, R16, UR4 ;  /* 0x00000004100e7e29 */ /* 0x002fcc0008000000 */
[----:B------:R-:W3:Y:S02]  /*0540*/  F2F.F32.F64 R2, R14 ;  /* 0x0000000e00027310 */ /* 0x000ee40000301000 */
[----:B---3--:R-:W-:-:S13]  /*0550*/  FSETP.GEU.AND P0, PT, R39, R2, PT ;  /* 0x000000022700720b */ /* 0x008fda0003f0e000 */
[----:B0-----:R-:W-:Y:S05]  /*0560*/  @!P0 BRA `(.L_x_6) ;  /* 0x00000000004c8947 */ /* 0x001fea0003800000 */
[----:B------:R-:W-:Y:S01]  /*0570*/  FSETP.GT.AND P0, PT, R41, R2, PT ;  /* 0x000000022900720b */ /* 0x000fe20003f04000 */
[----:B-----5:R-:W-:-:S12]  /*0580*/  IMAD.MOV.U32 R0, RZ, RZ, R42 ;  /* 0x000000ffff007224 */ /* 0x020fd800078e002a */
[----:B------:R-:W-:Y:S05]  /*0590*/  @P0 BRA `(.L_x_6) ;  /* 0x0000000000400947 */ /* 0x000fea0003800000 */
[----:B------:R-:W-:Y:S01]  /*05a0*/  FADD R22, R41, -R39 ;  /* 0x8000002729167221 */ /* 0x000fe20000000000 */
[----:B------:R-:W-:Y:S01]  /*05b0*/  FADD R0, -R42, R38 ;  /* 0x000000262a007221 */ /* 0x000fe20000000100 */
[----:B------:R-:W-:Y:S02]  /*05c0*/  BSSY.RECONVERGENT B2, `(.L_x_7) ;  /* 0x000000c000027945 */ /* 0x000fe40003800200 */
[----:B------:R-:W0:Y:S08]  /*05d0*/  MUFU.RCP R3, R22 ;  /* 0x0000001600037308 */ /* 0x000e300000001000 */
[----:B------:R-:W1:Y:S01]  /*05e0*/  FCHK P0, R0, R22 ;  /* 0x0000001600007302 */ /* 0x000e620000000000 */
[----:B0-----:R-:W-:-:S04]  /*05f0*/  FFMA R18, -R22, R3, 1 ;  /* 0x3f80000016127423 */ /* 0x001fc80000000103 */
[----:B------:R-:W-:-:S04]  /*0600*/  FFMA R3, R3, R18, R3 ;  /* 0x0000001203037223 */ /* 0x000fc80000000003 */
[----:B------:R-:W-:-:S04]  /*0610*/  FFMA R18, R0, R3, RZ ;  /* 0x0000000300127223 */ /* 0x000fc800000000ff */
[----:B------:R-:W-:-:S04]  /*0620*/  FFMA R19, -R22, R18, R0 ;  /* 0x0000001216137223 */ /* 0x000fc80000000100 */
[----:B------:R-:W-:Y:S01]  /*0630*/  FFMA R3, R3, R19, R18 ;  /* 0x0000001303037223 */ /* 0x000fe20000000012 */
[----:B-1----:R-:W-:Y:S06]  /*0640*/  @!P0 BRA `(.L_x_8) ;  /* 0x00000000000c8947 */ /* 0x002fec0003800000 */
[----:B------:R-:W-:-:S07]  /*0650*/  MOV R18, 0x670 ;  /* 0x0000067000127802 */ /* 0x000fce0000000f00 */
[----:B------:R-:W-:Y:S05]  /*0660*/  CALL.REL.NOINC `($__internal_3_$__cuda_sm3x_div_rn_noftz_f32_slowpath) ;  /* 0x0000002800687944 */ /* 0x000fea0003c00000 */
[----:B------:R-:W-:-:S07]  /*0670*/  IMAD.MOV.U32 R3, RZ, RZ, R0 ;  /* 0x000000ffff037224 */ /* 0x000fce00078e0000 */
.L_x_8:
[----:B------:R-:W-:Y:S05]  /*0680*/  BSYNC.RECONVERGENT B2 ;  /* 0x0000000000027941 */ /* 0x000fea0003800200 */
.L_x_7:
[----:B------:R-:W-:-:S07]  /*0690*/  FMUL R0, R2, R3 ;  /* 0x0000000302007220 */ /* 0x000fce0000400000 */
.L_x_6:
[----:B------:R-:W-:Y:S05]  /*06a0*/  BSYNC.RECONVERGENT B1 ;  /* 0x0000000000017941 */ /* 0x000fea0003800200 */
.L_x_5:
[----:B------:R-:W-:Y:S01]  /*06b0*/  DADD R14, -R16, R14 ;  /* 0x00000000100e7229 */ /* 0x000fe2000000010e */
[----:B------:R-:W-:Y:S01]  /*06c0*/  IMAD.MOV.U32 R18, RZ, RZ, 0x1 ;  /* 0x00000001ff127424 */ /* 0x000fe200078e00ff */
[----:B------:R-:W-:Y:S01]  /*06d0*/  F2F.F64.F32 R2, R0 ;  /* 0x0000000000027310 */ /* 0x000fe20000201800 */
[----:B------:R-:W-:Y:S07]  /*06e0*/  BSSY.RECONVERGENT B1, `(.L_x_9) ;  /* 0x0000014000017945 */ /* 0x000fee0003800200 */
[----:B------:R-:W0:Y:S02]  /*06f0*/  MUFU.RCP64H R19, R15 ;  /* 0x0000000f00137308 */ /* 0x000e240000001800 */
[----:B0-----:R-:W-:-:S08]  /*0700*/  DFMA R16, -R14, R18, 1 ;  /* 0x3ff000000e10742b */ /* 0x001fd00000000112 */
[----:B------:R-:W-:Y:S02]  /*0710*/  DFMA R20, R16, R16, R16 ;  /* 0x000000101014722b */ /* 0x000fe40000000010 */
[----:B-----5:R-:W0:Y:S06]  /*0720*/  F2F.F64.F32 R16, R42 ;  /* 0x0000002a00107310 */ /* 0x020e2c0000201800 */
[----:B------:R-:W-:-:S08]  /*0730*/  DFMA R20, R18, R20, R18 ;  /* 0x000000141214722b */ /* 0x000fd00000000012 */
[----:B------:R-:W-:Y:S02]  /*0740*/  DFMA R22, -R14, R20, 1 ;  /* 0x3ff000000e16742b */ /* 0x000fe40000000114 */
[----:B0-----:R-:W-:-:S06]  /*0750*/  DADD R18, R2, -R16 ;  /* 0x0000000002127229 */ /* 0x001fcc0000000810 */
[----:B------:R-:W-:-:S04]  /*0760*/  DFMA R22, R20, R22, R20 ;  /* 0x000000161416722b */ /* 0x000fc80000000014 */
[----:B------:R-:W-:-:S04]  /*0770*/  FSETP.GEU.AND P1, PT, |R19|, 6.5827683646048100446e-37, PT ;  /* 0x036000001300780b */ /* 0x000fc80003f2e200 */
[----:B------:R-:W-:-:S08]  /*0780*/  DMUL R2, R18, R22 ;  /* 0x0000001612027228 */ /* 0x000fd00000000000 */
[----:B------:R-:W-:-:S08]  /*0790*/  DFMA R16, -R14, R2, R18 ;  /* 0x000000020e10722b */ /* 0x000fd00000000112 */
[----:B------:R-:W-:-:S10]  /*07a0*/  DFMA R2, R22, R16, R2 ;  /* 0x000000101602722b */ /* 0x000fd40000000002 */
[----:B------:R-:W-:-:S05]  /*07b0*/  FFMA R16, RZ, R15, R3 ;  /* 0x0000000fff107223 */ /* 0x000fca0000000003 */
[----:B------:R-:W-:-:S13]  /*07c0*/  FSETP.GT.AND P0, PT, |R16|, 1.469367938527859385e-39, PT ;  /* 0x001000001000780b */ /* 0x000fda0003f04200 */
[----:B------:R-:W-:Y:S05]  /*07d0*/  @P0 BRA P1, `(.L_x_10) ;  /* 0x0000000000100947 */ /* 0x000fea0000800000 */
[----:B------:R-:W-:-:S07]  /*07e0*/  MOV R0, 0x800 ;  /* 0x0000080000007802 */ /* 0x000fce0000000f00 */
[----:B------:R-:W-:Y:S05]  /*07f0*/  CALL.REL.NOINC `($__internal_0_$__cuda_sm20_div_rn_f64_full) ;  /* 0x0000001c00147944 */ /* 0x000fea0003c00000 */
[----:B------:R-:W-:Y:S02]  /*0800*/  IMAD.MOV.U32 R2, RZ, RZ, R18 ;  /* 0x000000ffff027224 */ /* 0x000fe400078e0012 */
[----:B------:R-:W-:-:S07]  /*0810*/  IMAD.MOV.U32 R3, RZ, RZ, R19 ;  /* 0x000000ffff037224 */ /* 0x000fce00078e0013 */
.L_x_10:
[----:B------:R-:W-:Y:S05]  /*0820*/  BSYNC.RECONVERGENT B1 ;  /* 0x0000000000017941 */ /* 0x000fea0003800200 */
.L_x_9:
[----:B------:R-:W-:Y:S01]  /*0830*/  FADD R14, -R6, R41 ;  /* 0x00000029060e7221 */ /* 0x000fe20000000100 */
[----:B------:R-:W-:Y:S01]  /*0840*/  F2F.F32.F64 R40, R2 ;  /* 0x0000000200287310 */ /* 0x000fe20000301000 */
[----:B------:R-:W-:Y:S01]  /*0850*/  BSSY.RECONVERGENT B1, `(.L_x_11) ;  /* 0x0000006000017945 */ /* 0x000fe20003800200 */
[----:B------:R-:W-:Y:S01]  /*0860*/  FADD R15, -R7, R42 ;  /* 0x0000002a070f7221 */ /* 0x000fe20000000100 */
[----:B------:R-:W-:-:S05]  /*0870*/  MOV R0, 0x8b0 ;  /* 0x000008b000007802 */ /* 0x000fca0000000f00 */
[----:B------:R-:W0:Y:S02]  /*0880*/  F2F.F64.F32 R16, R14 ;  /* 0x0000000e00107310 */ /* 0x000e240000201800 */
[----:B0-----:R-:W-:-:S11]  /*0890*/  DADD R44, -RZ, |R16| ;  /* 0x00000000ff2c7229 */ /* 0x001fd60000000510 */
[----:B------:R-:W-:Y:S05]  /*08a0*/  CALL.REL.NOINC `($_parrilla_2007$__internal_accurate_pow) ;  /* 0x0000002c00787944 */ /* 0x000fea0003c00000 */
[----:B------:R-:W-:Y:S05]  /*08b0*/  BSYNC.RECONVERGENT B1 ;  /* 0x0000000000017941 */ /* 0x000fea0003800200 */
.L_x_11:
[----:B------:R-:W-:Y:S01]  /*08c0*/  DADD R20, R16, 2 ;  /* 0x4000000010147429 */ /* 0x000fe20000000000 */
[----:B------:R-:W0:Y:S01]  /*08d0*/  F2F.F64.F32 R2, R15 ;  /* 0x0000000f00027310 */ /* 0x000e220000201800 */
[C---:B------:R-:W-:Y:S01]  /*08e0*/  FSETP.NEU.AND P1, PT, R14.reuse, RZ, PT ;  /* 0x000000ff0e00720b */ /* 0x040fe20003f2d000 */
[----:B------:R-:W-:Y:S01]  /*08f0*/  BSSY.RECONVERGENT B1, `(.L_x_12) ;  /* 0x000000e000017945 */ /* 0x000fe20003800200 */
[----:B------:R-:W-:-:S06]  /*0900*/  FSETP.NEU.AND P0, PT, R14, 1, PT ;  /* 0x3f8000000e00780b */ /* 0x000fcc0003f0d000 */
[----:B------:R-:W-:Y:S02]  /*0910*/  LOP3.LUT R20, R21, 0x7ff00000, RZ, 0xc0, !PT ;  /* 0x7ff0000015147812 */ /* 0x000fe400078ec0ff */
[----:B------:R-:W-:Y:S02]  /*0920*/  FSEL R21, R18, RZ, P1 ;  /* 0x000000ff12157208 */ /* 0x000fe40000800000 */
[----:B------:R-:W-:Y:S01]  /*0930*/  ISETP.NE.AND P2, PT, R20, 0x7ff00000, PT ;  /* 0x7ff000001400780c */ /* 0x000fe20003f45270 */
[----:B0-----:R-:W-:Y:S01]  /*0940*/  DADD R44, -RZ, |R2| ;  /* 0x00000000ff2c7229 */ /* 0x001fe20000000502 */
[----:B------:R-:W-:-:S11]  /*0950*/  FSEL R20, R19, RZ, P1 ;  /* 0x000000ff13147208 */ /* 0x000fd60000800000 */
[----:B------:R-:W-:Y:S05]  /*0960*/  @P2 BRA `(.L_x_13) ;  /* 0x0000000000182947 */ /* 0x000fea0003800000 */
[----:B------:R-:W-:-:S13]  /*0970*/  FSETP.NAN.AND P1, PT, R14, R14, PT ;  /* 0x0000000e0e00720b */ /* 0x000fda0003f28000 */
[----:B------:R-:W-:Y:S01]  /*0980*/  @P1 DADD R20, R16, 2 ;  /* 0x4000000010141429 */ /* 0x000fe20000000000 */
[----:B------:R-:W-:Y:S10]  /*0990*/  @P1 BRA `(.L_x_13) ;  /* 0x00000000000c1947 */ /* 0x000ff40003800000 */
[----:B------:R-:W-:-:S14]  /*09a0*/  DSETP.NEU.AND P1, PT, |R16|, +INF , PT ;  /* 0x7ff000001000742a */ /* 0x000fdc0003f2d200 */
[----:B------:R-:W-:Y:S02]  /*09b0*/  @!P1 IMAD.MOV.U32 R20, RZ, RZ, 0x0 ;  /* 0x00000000ff149424 */ /* 0x000fe400078e00ff */
[----:B------:R-:W-:-:S07]  /*09c0*/  @!P1 IMAD.MOV.U32 R21, RZ, RZ, 0x7ff00000 ;  /* 0x7ff00000ff159424 */ /* 0x000fce00078e00ff */
.L_x_13:
[----:B------:R-:W-:Y:S05]  /*09d0*/  BSYNC.RECONVERGENT B1 ;  /* 0x0000000000017941 */ /* 0x000fea0003800200 */
.L_x_12:
[----:B------:R-:W-:Y:S01]  /*09e0*/  BSSY.RECONVERGENT B1, `(.L_x_14) ;  /* 0x0000005000017945 */ /* 0x000fe20003800200 */
[----:B------:R-:W-:Y:S02]  /*09f0*/  FSEL R16, R20, RZ, P0 ;  /* 0x000000ff14107208 */ /* 0x000fe40000000000 */
[----:B------:R-:W-:Y:S02]  /*0a00*/  FSEL R17, R21, 1.875, P0 ;  /* 0x3ff0000015117808 */ /* 0x000fe40000000000 */
[----:B------:R-:W-:-:S07]  /*0a10*/  MOV R0, 0xa30 ;  /* 0x00000a3000007802 */ /* 0x000fce0000000f00 */
[----:B------:R-:W-:Y:S05]  /*0a20*/  CALL.REL.NOINC `($_parrilla_2007$__internal_accurate_pow) ;  /* 0x0000002c00187944 */ /* 0x000fea0003c00000 */
[----:B------:R-:W-:Y:S05]  /*0a30*/  BSYNC.RECONVERGENT B1 ;  /* 0x0000000000017941 */ /* 0x000fea0003800200 */
.L_x_14:
[----:B------:R-:W-:Y:S01]  /*0a40*/  DADD R20, R2, 2 ;  /* 0x4000000002147429 */ /* 0x000fe20000000000 */
[C---:B------:R-:W-:Y:S01]  /*0a50*/  FSETP.NEU.AND P1, PT, R15.reuse, RZ, PT ;  /* 0x000000ff0f00720b */ /* 0x040fe20003f2d000 */
[----:B------:R-:W-:Y:S01]  /*0a60*/  BSSY.RECONVERGENT B1, `(.L_x_15) ;  /* 0x000000d000017945 */ /* 0x000fe20003800200 */
[----:B------:R-:W-:-:S07]  /*0a70*/  FSETP.NEU.AND P0, PT, R15, 1, PT ;  /* 0x3f8000000f00780b */ /* 0x000fce0003f0d000 */
[----:B------:R-:W-:Y:S02]  /*0a80*/  LOP3.LUT R20, R21, 0x7ff00000, RZ, 0xc0, !PT ;  /* 0x7ff0000015147812 */ /* 0x000fe400078ec0ff */
[----:B------:R-:W-:Y:S02]  /*0a90*/  FSEL R21, R18, RZ, P1 ;  /* 0x000000ff12157208 */ /* 0x000fe40000800000 */
[----:B------:R-:W-:Y:S02]  /*0aa0*/  ISETP.NE.AND P2, PT, R20, 0x7ff00000, PT ;  /* 0x7ff000001400780c */ /* 0x000fe40003f45270 */
        /* <DEDUP_REMOVED lines=8> */
.L_x_16:
[----:B------:R-:W-:Y:S05]  /*0b30*/  BSYNC.RECONVERGENT B1 ;  /* 0x0000000000017941 */ /* 0x000fea0003800200 */
.L_x_15:
[----:B------:R-:W-:Y:S01]  /*0b40*/  FSEL R24, R20, RZ, P0 ;  /* 0x000000ff14187208 */ /* 0x000fe20000000000 */
[----:B------:R-:W-:Y:S01]  /*0b50*/  IMAD.MOV.U32 R26, RZ, RZ, 0x0 ;  /* 0x00000000ff1a7424 */ /* 0x000fe200078e00ff */
[----:B------:R-:W-:Y:S01]  /*0b60*/  FSEL R25, R21, 1.875, P0 ;  /* 0x3ff0000015197808 */ /* 0x000fe20000000000 */
[----:B------:R-:W-:Y:S01]  /*0b70*/  IMAD.MOV.U32 R27, RZ, RZ, 0x3fd80000 ;  /* 0x3fd80000ff1b7424 */ /* 0x000fe200078e00ff */
[----:B------:R-:W-:Y:S04]  /*0b80*/  BSSY.RECONVERGENT B1, `(.L_x_17) ;  /* 0x0000017000017945 */ /* 0x000fe80003800200 */
[----:B------:R-:W-:-:S06]  /*0b90*/  DADD R24, R16, R24 ;  /* 0x0000000010187229 */ /* 0x000fcc0000000018 */
[----:B------:R-:W0:Y:S04]  /*0ba0*/  MUFU.RSQ64H R17, R25 ;  /* 0x0000001900117308 */ /* 0x000e280000001c00 */
[----:B------:R-:W-:-:S05]  /*0bb0*/  VIADD R16, R25, 0xfcb00000 ;  /* 0xfcb0000019107836 */ /* 0x000fca0000000000 */
[----:B------:R-:W-:Y:S01]  /*0bc0*/  ISETP.GE.U32.AND P0, PT, R16, 0x7ca00000, PT ;  /* 0x7ca000001000780c */ /* 0x000fe20003f06070 */
[----:B0-----:R-:W-:-:S08]  /*0bd0*/  DMUL R2, R16, R16 ;  /* 0x0000001010027228 */ /* 0x001fd00000000000 */
[----:B------:R-:W-:-:S08]  /*0be0*/  DFMA R2, R24, -R2, 1 ;  /* 0x3ff000001802742b */ /* 0x000fd00000000802 */
[----:B------:R-:W-:Y:S02]  /*0bf0*/  DFMA R26, R2, R26, 0.5 ;  /* 0x3fe00000021a742b */ /* 0x000fe4000000001a */
[----:B------:R-:W-:-:S08]  /*0c00*/  DMUL R2, R16, R2 ;  /* 0x0000000210027228 */ /* 0x000fd00000000000 */
[----:B------:R-:W-:-:S08]  /*0c10*/  DFMA R26, R26, R2, R16 ;  /* 0x000000021a1a722b */ /* 0x000fd00000000010 */
[----:B------:R-:W-:Y:S02]  /*0c20*/  DMUL R18, R24, R26 ;  /* 0x0000001a18127228 */ /* 0x000fe40000000000 */
[----:B------:R-:W-:Y:S02]  /*0c30*/  VIADD R3, R27, 0xfff00000 ;  /* 0xfff000001b037836 */ /* 0x000fe40000000000 */
[----:B------:R-:W-:-:S04]  /*0c40*/  IMAD.MOV.U32 R2, RZ, RZ, R26 ;  /* 0x000000ffff027224 */ /* 0x000fc800078e001a */
[----:B------:R-:W-:-:S08]  /*0c50*/  DFMA R22, R18, -R18, R24 ;  /* 0x800000121216722b */ /* 0x000fd00000000018 */
[----:B------:R-:W-:Y:S01]  /*0c60*/  DFMA R20, R22, R2, R18 ;  /* 0x000000021614722b */ /* 0x000fe20000000012 */
[----:B------:R-:W-:Y:S10]  /*0c70*/  @!P0 BRA `(.L_x_18) ;  /* 0x00000000001c8947 */ /* 0x000ff40003800000 */
[----:B------:R-:W-:Y:S01]  /*0c80*/  IMAD.MOV.U32 R20, RZ, RZ, R26 ;  /* 0x000000ffff147224 */ /* 0x000fe200078e001a */
[----:B------:R-:W-:Y:S01]  /*0c90*/  MOV R0, 0xcd0 ;  /* 0x00000cd000007802 */ /* 0x000fe20000000f00 */
[----:B------:R-:W-:Y:S02]  /*0ca0*/  IMAD.MOV.U32 R26, RZ, RZ, R16 ;  /* 0x000000ffff1a7224 */ /* 0x000fe400078e0010 */
[----:B------:R-:W-:-:S07]  /*0cb0*/  IMAD.MOV.U32 R21, RZ, RZ, R3 ;  /* 0x000000ffff157224 */ /* 0x000fce00078e0003 */
[----:B------:R-:W-:Y:S05]  /*0cc0*/  CALL.REL.NOINC `($__internal_1_$__cuda_sm20_dsqrt_rn_f64_mediumpath_v1) ;  /* 0x0000001c00547944 */ /* 0x000fea0003c00000 */
[----:B------:R-:W-:Y:S02]  /*0cd0*/  IMAD.MOV.U32 R20, RZ, RZ, R26 ;  /* 0x000000ffff147224 */ /* 0x000fe400078e001a */
[----:B------:R-:W-:-:S07]  /*0ce0*/  IMAD.MOV.U32 R21, RZ, RZ, R27 ;  /* 0x000000ffff157224 */ /* 0x000fce00078e001b */
.L_x_18:
[----:B------:R-:W-:Y:S05]  /*0cf0*/  BSYNC.RECONVERGENT B1 ;  /* 0x0000000000017941 */ /* 0x000fea0003800200 */
.L_x_17:
[----:B------:R-:W0:Y:S01]  /*0d00*/  MUFU.RCP64H R3, R21 ;  /* 0x0000001500037308 */ /* 0x000e220000001800 */
[----:B------:R-:W-:Y:S02]  /*0d10*/  IMAD.MOV.U32 R2, RZ, RZ, 0x1 ;  /* 0x00000001ff027424 */ /* 0x000fe400078e00ff */
[----:B------:R-:W-:Y:S01]  /*0d20*/  FADD R19, -R6, R41 ;  /* 0x0000002906137221 */ /* 0x000fe20000000100 */
[----:B------:R-:W-:Y:S03]  /*0d30*/  BSSY.RECONVERGENT B1, `(.L_x_19) ;  /* 0x0000016000017945 */ /* 0x000fe60003800200 */
[----:B------:R-:W-:-:S04]  /*0d40*/  FFMA R15, R40, R15, R19 ;  /* 0x0000000f280f7223 */ /* 0x000fc80000000013 */
[----:B------:R-:W-:-:S06]  /*0d50*/  FMUL R18, R15, R10 ;  /* 0x0000000a0f127220 */ /* 0x000fcc0000400000 */
[----:B------:R-:W1:Y:S01]  /*0d60*/  F2F.F64.F32 R18, R18 ;  /* 0x0000001200127310 */ /* 0x000e620000201800 */
[----:B0-----:R-:W-:-:S08]  /*0d70*/  DFMA R16, R2, -R20, 1 ;  /* 0x3ff000000210742b */ /* 0x001fd00000000814 */
[----:B------:R-:W-:Y:S01]  /*0d80*/  DFMA R16, R16, R16, R16 ;  /* 0x000000101010722b */ /* 0x000fe20000000010 */
[----:B-1----:R-:W-:-:S07]  /*0d90*/  FSETP.GEU.AND P1, PT, |R19|, 6.5827683646048100446e-37, PT ;  /* 0x036000001300780b */ /* 0x002fce0003f2e200 */
[----:B------:R-:W-:-:S08]  /*0da0*/  DFMA R2, R2, R16, R2 ;  /* 0x000000100202722b */ /* 0x000fd00000000002 */
[----:B------:R-:W-:-:S08]  /*0db0*/  DFMA R14, R2, -R20, 1 ;  /* 0x3ff00000020e742b */ /* 0x000fd00000000814 */
[----:B------:R-:W-:-:S08]  /*0dc0*/  DFMA R2, R2, R14, R2 ;  /* 0x0000000e0202722b */ /* 0x000fd00000000002 */
[----:B------:R-:W-:-:S08]  /*0dd0*/  DMUL R14, R18, R2 ;  /* 0x00000002120e7228 */ /* 0x000fd00000000000 */
[----:B------:R-:W-:-:S08]  /*0de0*/  DFMA R16, R14, -R20, R18 ;  /* 0x800000140e10722b */ /* 0x000fd00000000012 */
[----:B------:R-:W-:-:S10]  /*0df0*/  DFMA R2, R2, R16, R14 ;  /* 0x000000100202722b */ /* 0x000fd4000000000e */
[----:B------:R-:W-:-:S05]  /*0e00*/  FFMA R0, RZ, R21, R3 ;  /* 0x00000015ff007223 */ /* 0x000fca0000000003 */
[----:B------:R-:W-:-:S13]  /*0e10*/  FSETP.GT.AND P0, PT, |R0|, 1.469367938527859385e-39, PT ;  /* 0x001000000000780b */ /* 0x000fda0003f04200 */
[----:B------:R-:W-:Y:S05]  /*0e20*/  @P0 BRA P1, `(.L_x_20) ;  /* 0x0000000000180947 */ /* 0x000fea0000800000 */
[----:B------:R-:W-:Y:S01]  /*0e30*/  IMAD.MOV.U32 R14, RZ, RZ, R20 ;  /* 0x000000ffff0e7224 */ /* 0x000fe200078e0014 */
[----:B------:R-:W-:Y:S01]  /*0e40*/  MOV R0, 0xe70 ;  /* 0x00000e7000007802 */ /* 0x000fe20000000f00 */
[----:B------:R-:W-:-:S07]  /*0e50*/  IMAD.MOV.U32 R15, RZ, RZ, R21 ;  /* 0x000000ffff0f7224 */ /* 0x000fce00078e0015 */
[----:B------:R-:W-:Y:S05]  /*0e60*/  CALL.REL.NOINC `($__internal_0_$__cuda_sm20_div_rn_f64_full) ;  /* 0x0000001400787944 */ /* 0x000fea0003c00000 */
[----:B------:R-:W-:Y:S02]  /*0e70*/  IMAD.MOV.U32 R2, RZ, RZ, R18 ;  /* 0x000000ffff027224 */ /* 0x000fe400078e0012 */
[----:B------:R-:W-:-:S07]  /*0e80*/  IMAD.MOV.U32 R3, RZ, RZ, R19 ;  /* 0x000000ffff037224 */ /* 0x000fce00078e0013 */
.L_x_20:
[----:B------:R-:W-:Y:S05]  /*0e90*/  BSYNC.RECONVERGENT B1 ;  /* 0x0000000000017941 */ /* 0x000fea0003800200 */
.L_x_19:
[----:B------:R-:W-:Y:S01]  /*0ea0*/  FADD R41, -R8, R41 ;  /* 0x0000002908297221 */ /* 0x000fe20000000100 */
[----:B------:R-:W-:Y:S01]  /*0eb0*/  FADD R42, -R9, R42 ;  /* 0x0000002a092a7221 */ /* 0x000fe20000000100 */
[----:B------:R-:W-:Y:S02]  /*0ec0*/  BSSY.RECONVERGENT B1, `(.L_x_21) ;  /* 0x0000007000017945 */ /* 0x000fe40003800200 */
[----:B------:R-:W0:Y:S01]  /*0ed0*/  F2F.F64.F32 R14, R41 ;  /* 0x00000029000e7310 */ /* 0x000e220000201800 */
[----:B------:R-:W-:-:S04]  /*0ee0*/  FFMA R0, R40, R42, R41 ;  /* 0x0000002a28007223 */ /* 0x000fc80000000029 */
[----:B------:R-:W-:Y:S01]  /*0ef0*/  FMUL R43, R0, R11 ;  /* 0x0000000b002b7220 */ /* 0x000fe20000400000 */
[----:B------:R-:W-:Y:S01]  /*0f00*/  MOV R0, 0xf30 ;  /* 0x00000f3000007802 */ /* 0x000fe20000000f00 */
[----:B0-----:R-:W-:-:S11]  /*0f10*/  DADD R44, -RZ, |R14| ;  /* 0x00000000ff2c7229 */ /* 0x001fd6000000050e */
[----:B------:R-:W-:Y:S05]  /*0f20*/  CALL.REL.NOINC `($_parrilla_2007$__internal_accurate_pow) ;  /* 0x0000002400d87944 */ /* 0x000fea0003c00000 */
[----:B------:R-:W-:Y:S05]  /*0f30*/  BSYNC.RECONVERGENT B1 ;  /* 0x0000000000017941 */ /* 0x000fea0003800200 */
.L_x_21:
        /* <DEDUP_REMOVED lines=17> */
.L_x_23:
[----:B------:R-:W-:Y:S05]  /*1050*/  BSYNC.RECONVERGENT B1 ;  /* 0x0000000000017941 */ /* 0x000fea0003800200 */
.L_x_22:
[----:B------:R-:W-:Y:S01]  /*1060*/  BSSY.RECONVERGENT B1, `(.L_x_24) ;  /* 0x0000005000017945 */ /* 0x000fe20003800200 */
[----:B------:R-:W-:Y:S02]  /*1070*/  FSEL R14, R20, RZ, P0 ;  /* 0x000000ff140e7208 */ /* 0x000fe40000000000 */
[----:B------:R-:W-:Y:S02]  /*1080*/  FSEL R15, R21, 1.875, P0 ;  /* 0x3ff00000150f7808 */ /* 0x000fe40000000000 */
[----:B------:R-:W-:-:S07]  /*1090*/  MOV R0, 0x10b0 ;  /* 0x000010b000007802 */ /* 0x000fce0000000f00 */
[----:B------:R-:W-:Y:S05]  /*10a0*/  CALL.REL.NOINC `($_parrilla_2007$__internal_accurate_pow) ;  /* 0x0000002400787944 */ /* 0x000fea0003c00000 */
[----:B------:R-:W-:Y:S05]  /*10b0*/  BSYNC.RECONVERGENT B1 ;  /* 0x0000000000017941 */ /* 0x000fea0003800200 */
.L_x_24:
        /* <DEDUP_REMOVED lines=15> */
.L_x_26:
[----:B------:R-:W-:Y:S05]  /*11b0*/  BSYNC.RECONVERGENT B1 ;  /* 0x0000000000017941 */ /* 0x000fea0003800200 */
.L_x_25:
        /* <DEDUP_REMOVED lines=22> */
[----:B------:R-:W-:-:S07]  /*1320*/  IMAD.MOV.U32 R21, RZ, RZ, R15 ;  /* 0x000000ffff157224 */ /* 0x000fce00078e000f */
[----:B------:R-:W-:Y:S05]  /*1330*/  CALL.REL.NOINC `($__internal_1_$__cuda_sm20_dsqrt_rn_f64_mediumpath_v1) ;  /* 0x0000001400b87944 */ /* 0x000fea0003c00000 */
.L_x_28:
[----:B------:R-:W-:Y:S05]  /*1340*/  BSYNC.RECONVERGENT B1 ;  /* 0x0000000000017941 */ /* 0x000fea0003800200 */
.L_x_27:
[----:B------:R-:W0:Y:S01]  /*1350*/  MUFU.RCP64H R15, R27 ;  /* 0x0000001b000f7308 */ /* 0x000e220000001800 */
[----:B------:R-:W-:Y:S01]  /*1360*/  IMAD.MOV.U32 R14, RZ, RZ, 0x1 ;  /* 0x00000001ff0e7424 */ /* 0x000fe200078e00ff */
[----:B------:R-:W-:Y:S05]  /*1370*/  BSSY.RECONVERGENT B1, `(.L_x_29) ;  /* 0x0000014000017945 */ /* 0x000fea0003800200 */
[----:B0-----:R-:W-:-:S08]  /*1380*/  DFMA R16, R14, -R26, 1 ;  /* 0x3ff000000e10742b */ /* 0x001fd0000000081a */
[----:B------:R-:W-:-:S08]  /*1390*/  DFMA R16, R16, R16, R16 ;  /* 0x000000101010722b */ /* 0x000fd00000000010 */
[----:B------:R-:W-:Y:S01]  /*13a0*/  DFMA R16, R14, R16, R14 ;  /* 0x000000100e10722b */ /* 0x000fe2000000000e */
[----:B------:R-:W0:Y:S07]  /*13b0*/  F2F.F64.F32 R14, R43 ;  /* 0x0000002b000e7310 */ /* 0x000e2e0000201800 */
[----:B------:R-:W-:-:S08]  /*13c0*/  DFMA R18, R16, -R26, 1 ;  /* 0x3ff000001012742b */ /* 0x000fd0000000081a */
[----:B------:R-:W-:Y:S01]  /*13d0*/  DFMA R18, R16, R18, R16 ;  /* 0x000000121012722b */ /* 0x000fe20000000010 */
[----:B0-----:R-:W-:-:S07]  /*13e0*/  FSETP.GEU.AND P1, PT, |R15|, 6.5827683646048100446e-37, PT ;  /* 0x036000000f00780b */ /* 0x001fce0003f2e200 */
        /* <DEDUP_REMOVED lines=8> */
[----:B------:R-:W-:Y:S02]  /*1470*/  IMAD.MOV.U32 R19, RZ, RZ, R15 ;  /* 0x000000ffff137224 */ /* 0x000fe400078e000f */
[----:B------:R-:W-:Y:S02]  /*1480*/  IMAD.MOV.U32 R14, RZ, RZ, R26 ;  /* 0x000000ffff0e7224 */ /* 0x000fe400078e001a */
[----:B------:R-:W-:-:S07]  /*1490*/  IMAD.MOV.U32 R15, RZ, RZ, R27 ;  /* 0x000000ffff0f7224 */ /* 0x000fce00078e001b */
[----:B------:R-:W-:Y:S05]  /*14a0*/  CALL.REL.NOINC `($__internal_0_$__cuda_sm20_div_rn_f64_full) ;  /* 0x0000000c00e87944 */ /* 0x000fea0003c00000 */
.L_x_30:
[----:B------:R-:W-:Y:S05]  /*14b0*/  BSYNC.RECONVERGENT B1 ;  /* 0x0000000000017941 */ /* 0x000fea0003800200 */
.L_x_29:
[----:B------:R-:W-:Y:S01]  /*14c0*/  FADD R14, -R6, R39 ;  /* 0x00000027060e7221 */ /* 0x000fe20000000100 */
[----:B------:R-:W-:Y:S01]  /*14d0*/  DADD R2, R18, R2 ;  /* 0x0000000012027229 */ /* 0x000fe20000000002 */
[----:B------:R-:W-:Y:S01]  /*14e0*/  BSSY.RECONVERGENT B1, `(.L_x_31) ;  /* 0x0000006000017945 */ /* 0x000fe20003800200 */
[----:B------:R-:W-:Y:S01]  /*14f0*/  FADD R15, -R7, R38 ;  /* 0x00000026070f7221 */ /* 0x000fe20000000100 */
[----:B------:R-:W0:Y:S01]  /*1500*/  F2F.F64.F32 R16, R14 ;  /* 0x0000000e00107310 */ /* 0x000e220000201800 */
[----:B------:R-:W-:Y:S01]  /*1510*/  MOV R0, 0x1540 ;  /* 0x0000154000007802 */ /* 0x000fe20000000f00 */
[----:B0-----:R-:W-:-:S11]  /*1520*/  DADD R44, -RZ, |R16| ;  /* 0x00000000ff2c7229 */ /* 0x001fd60000000510 */
[----:B------:R-:W-:Y:S05]  /*1530*/  CALL.REL.NOINC `($_parrilla_2007$__internal_accurate_pow) ;  /* 0x0000002000547944 */ /* 0x000fea0003c00000 */
[----:B------:R-:W-:Y:S05]  /*1540*/  BSYNC.RECONVERGENT B1 ;  /* 0x0000000000017941 */ /* 0x000fea0003800200 */
.L_x_31:
        /* <DEDUP_REMOVED lines=17> */
.L_x_33:
[----:B------:R-:W-:Y:S05]  /*1660*/  BSYNC.RECONVERGENT B1 ;  /* 0x0000000000017941 */ /* 0x000fea0003800200 */
.L_x_32:
[----:B------:R-:W-:Y:S01]  /*1670*/  BSSY.RECONVERGENT B1, `(.L_x_34) ;  /* 0x0000005000017945 */ /* 0x000fe20003800200 */
[----:B------:R-:W-:Y:S02]  /*1680*/  FSEL R16, R20, RZ, P0 ;  /* 0x000000ff14107208 */ /* 0x000fe40000000000 */
[----:B------:R-:W-:Y:S02]  /*1690*/  FSEL R17, R21, 1.875, P0 ;  /* 0x3ff0000015117808 */ /* 0x000fe40000000000 */
[----:B------:R-:W-:-:S07]  /*16a0*/  MOV R0, 0x16c0 ;  /* 0x000016c000007802 */ /* 0x000fce0000000f00 */
[----:B------:R-:W-:Y:S05]  /*16b0*/  CALL.REL.NOINC `($_parrilla_2007$__internal_accurate_pow) ;  /* 0x0000001c00f47944 */ /* 0x000fea0003c00000 */
[----:B------:R-:W-:Y:S05]  /*16c0*/  BSYNC.RECONVERGENT B1 ;  /* 0x0000000000017941 */ /* 0x000fea0003800200 */
.L_x_34:
        /* <DEDUP_REMOVED lines=15> */
.L_x_36:
[----:B------:R-:W-:Y:S05]  /*17c0*/  BSYNC.RECONVERGENT B1 ;  /* 0x0000000000017941 */ /* 0x000fea0003800200 */
.L_x_35:
        /* <DEDUP_REMOVED lines=24> */
.L_x_38:
[----:B------:R-:W-:Y:S05]  /*1950*/  BSYNC.RECONVERGENT B1 ;  /* 0x0000000000017941 */ /* 0x000fea0003800200 */
.L_x_37:
[----:B------:R-:W0:Y:S01]  /*1960*/  MUFU.RCP64H R17, R27 ;  /* 0x0000001b00117308 */ /* 0x000e220000001800 */
[----:B------:R-:W-:Y:S02]  /*1970*/  IMAD.MOV.U32 R16, RZ, RZ, 0x1 ;  /* 0x00000001ff107424 */ /* 0x000fe400078e00ff */
[----:B------:R-:W-:Y:S01]  /*1980*/  FADD R21, -R6, R39 ;  /* 0x0000002706157221 */ /* 0x000fe20000000100 */
[----:B------:R-:W-:Y:S03]  /*1990*/  BSSY.RECONVERGENT B1, `(.L_x_39) ;  /* 0x0000016000017945 */ /* 0x000fe60003800200 */
[----:B------:R-:W-:Y:S01]  /*19a0*/  FFMA R15, R40, R15, R21 ;  /* 0x0000000f280f7223 */ /* 0x000fe20000000015 */
[----:B0-----:R-:W-:-:S08]  /*19b0*/  DFMA R18, R16, -R26, 1 ;  /* 0x3ff000001012742b */ /* 0x001fd0000000081a */
[----:B------:R-:W-:-:S08]  /*19c0*/  DFMA R18, R18, R18, R18 ;  /* 0x000000121212722b */ /* 0x000fd00000000012 */
[----:B------:R-:W-:Y:S01]  /*19d0*/  DFMA R16, R16, R18, R16 ;  /* 0x000000121010722b */ /* 0x000fe20000000010 */
[----:B------:R-:W-:-:S07]  /*19e0*/  FMUL R18, R15, R10 ;  /* 0x0000000a0f127220 */ /* 0x000fce0000400000 */
[C---:B------:R-:W-:Y:S01]  /*19f0*/  DFMA R14, R16.reuse, -R26, 1 ;  /* 0x3ff00000100e742b */ /* 0x040fe2000000081a */
[----:B------:R-:W0:Y:S07]  /*1a00*/  F2F.F64.F32 R18, R18 ;  /* 0x0000001200127310 */ /* 0x000e2e0000201800 */
[----:B------:R-:W-:-:S08]  /*1a10*/  DFMA R14, R16, R14, R16 ;  /* 0x0000000e100e722b */ /* 0x000fd00000000010 */
[----:B0-----:R-:W-:Y:S01]  /*1a20*/  DMUL R16, R18, R14 ;  /* 0x0000000e12107228 */ /* 0x001fe20000000000 */
[----:B------:R-:W-:-:S07]  /*1a30*/  FSETP.GEU.AND P1, PT, |R19|, 6.5827683646048100446e-37, PT ;  /* 0x036000001300780b */ /* 0x000fce0003f2e200 */
        /* <DEDUP_REMOVED lines=11> */
.L_x_40:
[----:B------:R-:W-:Y:S05]  /*1af0*/  BSYNC.RECONVERGENT B1 ;  /* 0x0000000000017941 */ /* 0x000fea0003800200 */
.L_x_39:
[----:B------:R-:W-:Y:S01]  /*1b00*/  FADD R39, -R8, R39 ;  /* 0x0000002708277221 */ /* 0x000fe20000000100 */
[----:B------:R-:W-:Y:S01]  /*1b10*/  FADD R38, -R9, R38 ;  /* 0x0000002609267221 */ /* 0x000fe20000000100 */
[----:B------:R-:W-:Y:S01]  /*1b20*/  BSSY.RECONVERGENT B1, `(.L_x_41) ;  /* 0x0000007000017945 */ /* 0x000fe20003800200 */
[----:B------:R-:W-:Y:S01]  /*1b30*/  MOV R0, 0x1b90 ;  /* 0x00001b9000007802 */ /* 0x000fe20000000f00 */
[----:B------:R-:W0:Y:S01]  /*1b40*/  F2F.F64.F32 R42, R39 ;  /* 0x00000027002a7310 */ /* 0x000e220000201800 */
[----:B------:R-:W-:-:S04]  /*1b50*/  FFMA R14, R40, R38, R39 ;  /* 0x00000026280e7223 */ /* 0x000fc80000000027 */
[----:B------:R-:W-:Y:S01]  /*1b60*/  FMUL R14, R14, R11 ;  /* 0x0000000b0e0e7220 */ /* 0x000fe20000400000 */
[----:B0-----:R-:W-:-:S11]  /*1b70*/  DADD R44, -RZ, |R42| ;  /* 0x00000000ff2c7229 */ /* 0x001fd6000000052a */
[----:B------:R-:W-:Y:S05]  /*1b80*/  CALL.REL.NOINC `($_parrilla_2007$__internal_accurate_pow) ;  /* 0x0000001800c07944 */ /* 0x000fea0003c00000 */
[----:B------:R-:W-:Y:S05]  /*1b90*/  BSYNC.RECONVERGENT B1 ;  /* 0x0000000000017941 */ /* 0x000fea0003800200 */
.L_x_41:
        /* <DEDUP_REMOVED lines=17> */
.L_x_43:
[----:B------:R-:W-:Y:S05]  /*1cb0*/  BSYNC.RECONVERGENT B1 ;  /* 0x0000000000017941 */ /* 0x000fea0003800200 */
.L_x_42:
[----:B------:R-:W-:Y:S01]  /*1cc0*/  BSSY.RECONVERGENT B1, `(.L_x_44) ;  /* 0x0000005000017945 */ /* 0x000fe20003800200 */
[----:B------:R-:W-:Y:S02]  /*1cd0*/  FSEL R42, R20, RZ, P0 ;  /* 0x000000ff142a7208 */ /* 0x000fe40000000000 */
[----:B------:R-:W-:Y:S02]  /*1ce0*/  FSEL R43, R21, 1.875, P0 ;  /* 0x3ff00000152b7808 */ /* 0x000fe40000000000 */
[----:B------:R-:W-:-:S07]  /*1cf0*/  MOV R0, 0x1d10 ;  /* 0x00001d1000007802 */ /* 0x000fce0000000f00 */
[----:B------:R-:W-:Y:S05]  /*1d00*/  CALL.REL.NOINC `($_parrilla_2007$__internal_accurate_pow) ;  /* 0x0000001800607944 */ /* 0x000fea0003c00000 */
[----:B------:R-:W-:Y:S05]  /*1d10*/  BSYNC.RECONVERGENT B1 ;  /* 0x0000000000017941 */ /* 0x000fea0003800200 */
.L_x_44:
        /* <DEDUP_REMOVED lines=15> */
.L_x_46:
[----:B------:R-:W-:Y:S05]  /*1e10*/  BSYNC.RECONVERGENT B1 ;  /* 0x0000000000017941 */ /* 0x000fea0003800200 */
.L_x_45:
        /* <DEDUP_REMOVED lines=21> */
[----:B------:R-:W-:-:S07]  /*1f70*/  MOV R0, 0x1f90 ;  /* 0x00001f9000007802 */ /* 0x000fce0000000f00 */
[----:B------:R-:W-:Y:S05]  /*1f80*/  CALL.REL.NOINC `($__internal_1_$__cuda_sm20_dsqrt_rn_f64_mediumpath_v1) ;  /* 0x0000000800a47944 */ /* 0x000fea0003c00000 */
[----:B------:R-:W-:Y:S02]  /*1f90*/  IMAD.MOV.U32 R28, RZ, RZ, R26 ;  /* 0x000000ffff1c7224 */ /* 0x000fe400078e001a */
[----:B------:R-:W-:-:S07]  /*1fa0*/  IMAD.MOV.U32 R29, RZ, RZ, R27 ;  /* 0x000000ffff1d7224 */ /* 0x000fce00078e001b */
.L_x_48:
[----:B------:R-:W-:Y:S05]  /*1fb0*/  BSYNC.RECONVERGENT B1 ;  /* 0x0000000000017941 */ /* 0x000fea0003800200 */
.L_x_47:
[----:B------:R-:W0:Y:S01]  /*1fc0*/  MUFU.RCP64H R19, R29 ;  /* 0x0000001d00137308 */ /* 0x000e220000001800 */
[----:B------:R-:W-:Y:S01]  /*1fd0*/  IMAD.MOV.U32 R18, RZ, RZ, 0x1 ;  /* 0x00000001ff127424 */ /* 0x000fe200078e00ff */
[----:B------:R-:W-:Y:S06]  /*1fe0*/  BSSY.RECONVERGENT B1, `(.L_x_49) ;  /* 0x0000014000017945 */ /* 0x000fec0003800200 */
[----:B------:R-:W1:Y:S01]  /*1ff0*/  F2F.F64.F32 R14, R14 ;  /* 0x0000000e000e7310 */ /* 0x000e620000201800 */
[----:B0-----:R-:W-:Y:S01]  /*2000*/  DFMA R20, R18, -R28, 1 ;  /* 0x3ff000001214742b */ /* 0x001fe2000000081c */
[----:B-1----:R-:W-:-:S07]  /*2010*/  FSETP.GEU.AND P1, PT, |R15|, 6.5827683646048100446e-37, PT ;  /* 0x036000000f00780b */ /* 0x002fce0003f2e200 */
[----:B------:R-:W-:-:S08]  /*2020*/  DFMA R20, R20, R20, R20 ;  /* 0x000000141414722b */ /* 0x000fd00000000014 */
        /* <DEDUP_REMOVED lines=15> */
.L_x_50:
[----:B------:R-:W-:Y:S05]  /*2120*/  BSYNC.RECONVERGENT B1 ;  /* 0x0000000000017941 */ /* 0x000fea0003800200 */
.L_x_49:
[----:B------:R-:W-:Y:S01]  /*2130*/  DADD R16, R18, R16 ;  /* 0x0000000012107229 */ /* 0x000fe20000000010 */
[----:B------:R-:W-:Y:S01]  /*2140*/  IMAD.MOV.U32 R14, RZ, RZ, 0x1 ;  /* 0x00000001ff0e7424 */ /* 0x000fe200078e00ff */
[----:B------:R-:W-:Y:S01]  /*2150*/  FSETP.GEU.AND P1, PT, |R3|, 6.5827683646048100446e-37, PT ;  /* 0x036000000300780b */ /* 0x000fe20003f2e200 */
[----:B------:R-:W-:Y:S05]  /*2160*/  BSSY.RECONVERGENT B1, `(.L_x_51) ;  /* 0x0000016000017945 */ /* 0x000fea0003800200 */
[----:B------:R-:W-:-:S06]  /*2170*/  DADD R16, -R2, R16 ;  /* 0x0000000002107229 */ /* 0x000fcc0000000110 */
[----:B------:R-:W0:Y:S02]  /*2180*/  MUFU.RCP64H R15, R17 ;  /* 0x00000011000f7308 */ /* 0x000e240000001800 */
[----:B0-----:R-:W-:-:S08]  /*2190*/  DFMA R18, -R16, R14, 1 ;  /* 0x3ff000001012742b */ /* 0x001fd0000000010e */
[----:B------:R-:W-:-:S08]  /*21a0*/  DFMA R18, R18, R18, R18 ;  /* 0x000000121212722b */ /* 0x000fd00000000012 */
[----:B------:R-:W-:-:S08]  /*21b0*/  DFMA R18, R14, R18, R14 ;  /* 0x000000120e12722b */ /* 0x000fd0000000000e */
[----:B------:R-:W-:-:S08]  /*21c0*/  DFMA R14, -R16, R18, 1 ;  /* 0x3ff00000100e742b */ /* 0x000fd00000000112 */
[----:B------:R-:W-:-:S08]  /*21d0*/  DFMA R14, R18, R14, R18 ;  /* 0x0000000e120e722b */ /* 0x000fd00000000012 */
[----:B------:R-:W-:-:S08]  /*21e0*/  DMUL R18, R2, R14 ;  /* 0x0000000e02127228 */ /* 0x000fd00000000000 */
[----:B------:R-:W-:-:S08]  /*21f0*/  DFMA R20, -R16, R18, R2 ;  /* 0x000000121014722b */ /* 0x000fd00000000102 */
        /* <DEDUP_REMOVED lines=10> */
[----:B------:R-:W-:Y:S02]  /*22a0*/  IMAD.MOV.U32 R14, RZ, RZ, R18 ;  /* 0x000000ffff0e7224 */ /* 0x000fe400078e0012 */
[----:B------:R-:W-:-:S07]  /*22b0*/  IMAD.MOV.U32 R15, RZ, RZ, R19 ;  /* 0x000000ffff0f7224 */ /* 0x000fce00078e0013 */
.L_x_52:
[----:B------:R-:W-:Y:S05]  /*22c0*/  BSYNC.RECONVERGENT B1 ;  /* 0x0000000000017941 */ /* 0x000fea0003800200 */
.L_x_51:
[----:B------:R-:W0:Y:S01]  /*22d0*/  F2F.F64.F32 R2, R12 ;  /* 0x0000000c00027310 */ /* 0x000e220000201800 */
[----:B------:R-:W-:Y:S01]  /*22e0*/  VIADD R13, R13, 0x1 ;  /* 0x000000010d0d7836 */ /* 0x000fe20000000000 */
[----:B0-----:R-:W-:-:S10]  /*22f0*/  DADD R2, R2, -R14 ;  /* 0x0000000002027229 */ /* 0x001fd4000000080e */
[----:B------:R-:W0:Y:S02]  /*2300*/  F2F.F32.F64 R2, R2 ;  /* 0x0000000200027310 */ /* 0x000e240000301000 */
[C---:B0-----:R-:W-:Y:S02]  /*2310*/  FSETP.GE.AND P0, PT, R2.reuse, R36, PT ;  /* 0x000000240200720b */ /* 0x041fe40003f06000 */
[----:B------:R-:W-:Y:S02]  /*2320*/  FSETP.GEU.AND P1, PT, R2, RZ, PT ;  /* 0x000000ff0200720b */ /* 0x000fe40003f2e000 */
[----:B------:R-:W-:Y:S02]  /*2330*/  FSEL R0, R37, R2, P0 ;  /* 0x0000000225007208 */ /* 0x000fe40000000000 */
[----:B------:R-:W-:Y:S02]  /*2340*/  ISETP.GE.AND P0, PT, R13, UR9, PT ;  /* 0x000000090d007c0c */ /* 0x000fe4000bf06270 */
[----:B------:R-:W-:-:S05]  /*2350*/  FSEL R15, R0, RZ, P1 ;  /* 0x000000ff000f7208 */ /* 0x000fca0000800000 */
[----:B------:R-:W-:Y:S01]  /*2360*/  FADD R0, R15, -R12 ;  /* 0x8000000c0f007221 */ /* 0x000fe20000000000 */
[----:B------:R-:W-:-:S04]  /*2370*/  IMAD.MOV.U32 R12, RZ, RZ, R15 ;  /* 0x000000ffff0c7224 */ /* 0x000fc800078e000f */
[----:B------:R-:W-:-:S13]  /*2380*/  FSETP.GTU.AND P1, PT, |R0|, UR8, PT ;  /* 0x0000000800007c0b */ /* 0x000fda000bf2c200 */
[----:B------:R-:W-:Y:S05]  /*2390*/  @!P0 BRA P1, `(.L_x_53) ;  /* 0xffffffe000208947 */ /* 0x000fea000083ffff */
[----:B------:R-:W-:Y:S05]  /*23a0*/  BSYNC.RECONVERGENT B0 ;  /* 0x0000000000007941 */ /* 0x000fea0003800200 */
.L_x_0:
[----:B------:R-:W-:Y:S01]  /*23b0*/  IMAD.MOV.U32 R7, RZ, RZ, 0x3f000000 ;  /* 0x3f000000ff077424 */ /* 0x000fe200078e00ff */
[----:B------:R-:W0:Y:S01]  /*23c0*/  LDC.64 R2, c[0x0][0x380] ;  /* 0x0000e000ff027b82 */ /* 0x000e220000000a00 */
[----:B------:R-:W1:Y:S03]  /*23d0*/  LDCU UR4, c[0x0][0x3c4] ;  /* 0x00007880ff0477ac */ /* 0x000e660008000800 */
[----:B------:R-:W-:-:S05]  /*23e0*/  LOP3.LUT R7, R7, 0x80000000, R12, 0xb8, !PT ;  /* 0x8000000007077812 */ /* 0x000fca00078eb80c */
[----:B------:R-:W-:-:S06]  /*23f0*/  FADD.RZ R7, R7, R12 ;  /* 0x0000000c07077221 */ /* 0x000fcc000000c000 */
[----:B------:R-:W2:Y:S01]  /*2400*/  F2I.TRUNC.NTZ R7, R7 ;  /* 0x0000000700077305 */ /* 0x000ea2000020f100 */
[----:B-1----:R-:W-:-:S04]  /*2410*/  IMAD R5, R5, UR4, R4 ;  /* 0x0000000405057c24 */ /* 0x002fc8000f8e0204 */
[----:B0-----:R-:W-:-:S05]  /*2420*/  IMAD.WIDE R2, R5, 0x4, R2 ;  /* 0x0000000405027825 */ /* 0x001fca00078e0202 */
[----:B--2---:R-:W-:Y:S01]  /*2430*/  STG.E desc[UR6][R2.64], R7 ;  /* 0x0000000702007986 */ /* 0x004fe2000c101906 */
[----:B------:R-:W-:Y:S05]  /*2440*/  EXIT ;  /* 0x000000000000794d */ /* 0x000fea0003800000 */
        .weak           $__internal_0_$__cuda_sm20_div_rn_f64_full
        .type           $__internal_0_$__cuda_sm20_div_rn_f64_full,@function
        .size           $__internal_0_$__cuda_sm20_div_rn_f64_full,($__internal_1_$__cuda_sm20_dsqrt_rn_f64_mediumpath_v1 - $__internal_0_$__cuda_sm20_div_rn_f64_full)
$__internal_0_$__cuda_sm20_div_rn_f64_full:
[C---:B------:R-:W-:Y:S01]  /*2450*/  FSETP.GEU.AND P0, PT, |R15|.reuse, 1.469367938527859385e-39, PT ;  /* 0x001000000f00780b */ /* 0x040fe20003f0e200 */
[----:B------:R-:W-:Y:S01]  /*2460*/  IMAD.MOV.U32 R22, RZ, RZ, 0x1 ;  /* 0x00000001ff167424 */ /* 0x000fe200078e00ff */
[----:B------:R-:W-:Y:S01]  /*2470*/  LOP3.LUT R28, R15, 0x800fffff, RZ, 0xc0, !PT ;  /* 0x800fffff0f1c7812 */ /* 0x000fe200078ec0ff */
[----:B------:R-:W-:Y:S01]  /*2480*/  IMAD.MOV.U32 R31, RZ, RZ, 0x1ca00000 ;  /* 0x1ca00000ff1f7424 */ /* 0x000fe200078e00ff */
[C---:B------:R-:W-:Y:S01]  /*2490*/  FSETP.GEU.AND P2, PT, |R19|.reuse, 1.469367938527859385e-39, PT ;  /* 0x001000001300780b */ /* 0x040fe20003f4e200 */
[----:B------:R-:W-:Y:S01]  /*24a0*/  IMAD.MOV.U32 R26, RZ, RZ, R18 ;  /* 0x000000ffff1a7224 */ /* 0x000fe200078e0012 */
[----:B------:R-:W-:Y:S01]  /*24b0*/  LOP3.LUT R29, R28, 0x3ff00000, RZ, 0xfc, !PT ;  /* 0x3ff000001c1d7812 */ /* 0x000fe200078efcff */
[----:B------:R-:W-:Y:S01]  /*24c0*/  IMAD.MOV.U32 R28, RZ, RZ, R14 ;  /* 0x000000ffff1c7224 */ /* 0x000fe200078e000e */
[----:B------:R-:W-:Y:S01]  /*24d0*/  LOP3.LUT R30, R19, 0x7ff00000, RZ, 0xc0, !PT ;  /* 0x7ff00000131e7812 */ /* 0x000fe200078ec0ff */
[----:B------:R-:W-:Y:S01]  /*24e0*/  BSSY.RECONVERGENT B2, `(.L_x_54) ;  /* 0x000004e000027945 */ /* 0x000fe20003800200 */
[----:B------:R-:W-:-:S03]  /*24f0*/  LOP3.LUT R33, R15, 0x7ff00000, RZ, 0xc0, !PT ;  /* 0x7ff000000f217812 */ /* 0x000fc600078ec0ff */
[----:B------:R-:W-:Y:S01]  /*2500*/  @!P0 DMUL R28, R14, 8.98846567431157953865e+307 ;  /* 0x7fe000000e1c8828 */ /* 0x000fe20000000000 */
[C---:B------:R-:W-:Y:S01]  /*2510*/  ISETP.GE.U32.AND P1, PT, R30.reuse, R33, PT ;  /* 0x000000211e00720c */ /* 0x040fe20003f26070 */
[----:B------:R-:W-:Y:S02]  /*2520*/  IMAD.MOV.U32 R32, RZ, RZ, R30 ;  /* 0x000000ffff207224 */ /* 0x000fe400078e001e */
[----:B------:R-:W-:Y:S02]  /*2530*/  @!P2 LOP3.LUT R25, R15, 0x7ff00000, RZ, 0xc0, !PT ;  /* 0x7ff000000f19a812 */ /* 0x000fe400078ec0ff */
[----:B------:R-:W0:Y:S01]  /*2540*/  MUFU.RCP64H R23, R29 ;  /* 0x0000001d00177308 */ /* 0x000e220000001800 */
[----:B------:R-:W-:Y:S02]  /*2550*/  SEL R27, R31, 0x63400000, !P1 ;  /* 0x634000001f1b7807 */ /* 0x000fe40004800000 */
[----:B------:R-:W-:Y:S02]  /*2560*/  @!P2 ISETP.GE.U32.AND P3, PT, R30, R25, PT ;  /* 0x000000191e00a20c */ /* 0x000fe40003f66070 */
[----:B------:R-:W-:-:S02]  /*2570*/  LOP3.LUT R27, R27, 0x800fffff, R19, 0xf8, !PT ;  /* 0x800fffff1b1b7812 */ /* 0x000fc400078ef813 */
[----:B------:R-:W-:-:S05]  /*2580*/  @!P0 LOP3.LUT R33, R29, 0x7ff00000, RZ, 0xc0, !PT ;  /* 0x7ff000001d218812 */ /* 0x000fca00078ec0ff */
[----:B------:R-:W-:Y:S01]  /*2590*/  VIADD R35, R33, 0xffffffff ;  /* 0xffffffff21237836 */ /* 0x000fe20000000000 */
[----:B0-----:R-:W-:-:S08]  /*25a0*/  DFMA R20, R22, -R28, 1 ;  /* 0x3ff000001614742b */ /* 0x001fd0000000081c */
[----:B------:R-:W-:-:S08]  /*25b0*/  DFMA R20, R20, R20, R20 ;  /* 0x000000141414722b */ /* 0x000fd00000000014 */
[----:B------:R-:W-:Y:S01]  /*25c0*/  DFMA R20, R22, R20, R22 ;  /* 0x000000141614722b */ /* 0x000fe20000000016 */
[----:B------:R-:W-:Y:S01]  /*25d0*/  @!P2 SEL R23, R31, 0x63400000, !P3 ;  /* 0x634000001f17a807 */ /* 0x000fe20005800000 */
[----:B------:R-:W-:-:S03]  /*25e0*/  @!P2 IMAD.MOV.U32 R22, RZ, RZ, RZ ;  /* 0x000000ffff16a224 */ /* 0x000fc600078e00ff */
[----:B------:R-:W-:-:S03]  /*25f0*/  @!P2 LOP3.LUT R23, R23, 0x80000000, R19, 0xf8, !PT ;  /* 0x800000001717a812 */ /* 0x000fc600078ef813 */
[----:B------:R-:W-:Y:S01]  /*2600*/  DFMA R24, R20, -R28, 1 ;  /* 0x3ff000001418742b */ /* 0x000fe2000000081c */
[----:B------:R-:W-:-:S06]  /*2610*/  @!P2 LOP3.LUT R23, R23, 0x100000, RZ, 0xfc, !PT ;  /* 0x001000001717a812 */ /* 0x000fcc00078efcff */
[----:B------:R-:W-:Y:S02]  /*2620*/  @!P2 DFMA R26, R26, 2, -R22 ;  /* 0x400000001a1aa82b */ /* 0x000fe40000000816 */
[----:B------:R-:W-:-:S08]  /*2630*/  DFMA R24, R20, R24, R20 ;  /* 0x000000181418722b */ /* 0x000fd00000000014 */
[----:B------:R-:W-:Y:S01]  /*2640*/  @!P2 LOP3.LUT R32, R27, 0x7ff00000, RZ, 0xc0, !PT ;  /* 0x7ff000001b20a812 */ /* 0x000fe200078ec0ff */
[----:B------:R-:W-:-:S04]  /*2650*/  DMUL R22, R24, R26 ;  /* 0x0000001a18167228 */ /* 0x000fc80000000000 */
[----:B------:R-:W-:-:S04]  /*2660*/  VIADD R34, R32, 0xffffffff ;  /* 0xffffffff20227836 */ /* 0x000fc80000000000 */
[----:B------:R-:W-:Y:S01]  /*2670*/  DFMA R20, R22, -R28, R26 ;  /* 0x8000001c1614722b */ /* 0x000fe2000000001a */
[----:B------:R-:W-:-:S04]  /*2680*/  ISETP.GT.U32.AND P0, PT, R34, 0x7feffffe, PT ;  /* 0x7feffffe2200780c */ /* 0x000fc80003f04070 */
[----:B------:R-:W-:-:S03]  /*2690*/  ISETP.GT.U32.OR P0, PT, R35, 0x7feffffe, P0 ;  /* 0x7feffffe2300780c */ /* 0x000fc60000704470 */
[----:B------:R-:W-:-:S10]  /*26a0*/  DFMA R20, R24, R20, R22 ;  /* 0x000000141814722b */ /* 0x000fd40000000016 */
[----:B------:R-:W-:Y:S05]  /*26b0*/  @P0 BRA `(.L_x_55) ;  /* 0x00000000006c0947 */ /* 0x000fea0003800000 */
[----:B------:R-:W-:-:S04]  /*26c0*/  LOP3.LUT R19, R15, 0x7ff00000, RZ, 0xc0, !PT ;  /* 0x7ff000000f137812 */ /* 0x000fc800078ec0ff */
[CC--:B------:R-:W-:Y:S02]  /*26d0*/  VIADDMNMX R18, R30.reuse, -R19.reuse, 0xb9600000, !PT ;  /* 0xb96000001e127446 */ /* 0x0c0fe40007800913 */
[----:B------:R-:W-:Y:S02]  /*26e0*/  ISETP.GE.U32.AND P0, PT, R30, R19, PT ;  /* 0x000000131e00720c */ /* 0x000fe40003f06070 */
[----:B------:R-:W-:Y:S02]  /*26f0*/  VIMNMX R18, PT, PT, R18, 0x46a00000, PT ;  /* 0x46a0000012127848 */ /* 0x000fe40003fe0100 */
[----:B------:R-:W-:-:S05]  /*2700*/  SEL R31, R31, 0x63400000, !P0 ;  /* 0x634000001f1f7807 */ /* 0x000fca0004000000 */
[----:B------:R-:W-:Y:S02]  /*2710*/  IMAD.IADD R24, R18, 0x1, -R31 ;  /* 0x0000000112187824 */ /* 0x000fe400078e0a1f */
[----:B------:R-:W-:Y:S02]  /*2720*/  IMAD.MOV.U32 R18, RZ, RZ, RZ ;  /* 0x000000ffff127224 */ /* 0x000fe400078e00ff */
[----:B------:R-:W-:-:S06]  /*2730*/  VIADD R19, R24, 0x7fe00000 ;  /* 0x7fe0000018137836 */ /* 0x000fcc0000000000 */
[----:B------:R-:W-:-:S10]  /*2740*/  DMUL R22, R20, R18 ;  /* 0x0000001214167228 */ /* 0x000fd40000000000 */
[----:B------:R-:W-:-:S13]  /*2750*/  FSETP.GTU.AND P0, PT, |R23|, 1.469367938527859385e-39, PT ;  /* 0x001000001700780b */ /* 0x000fda0003f0c200 */
[----:B------:R-:W-:Y:S05]  /*2760*/  @P0 BRA `(.L_x_56) ;  /* 0x0000000000940947 */ /* 0x000fea0003800000 */
[----:B------:R-:W-:Y:S01]  /*2770*/  DFMA R26, R20, -R28, R26 ;  /* 0x8000001c141a722b */ /* 0x000fe2000000001a */
[----:B------:R-:W-:-:S09]  /*2780*/  IMAD.MOV.U32 R18, RZ, RZ, RZ ;  /* 0x000000ffff127224 */ /* 0x000fd200078e00ff */
[C---:B------:R-:W-:Y:S02]  /*2790*/  FSETP.NEU.AND P0, PT, R27.reuse, RZ, PT ;  /* 0x000000ff1b00720b */ /* 0x040fe40003f0d000 */
[----:B------:R-:W-:-:S04]  /*27a0*/  LOP3.LUT R25, R27, 0x80000000, R15, 0x48, !PT ;  /* 0x800000001b197812 */ /* 0x000fc800078e480f */
[----:B------:R-:W-:-:S07]  /*27b0*/  LOP3.LUT R19, R25, R19, RZ, 0xfc, !PT ;  /* 0x0000001319137212 */ /* 0x000fce00078efcff */
[----:B------:R-:W-:Y:S05]  /*27c0*/  @!P0 BRA `(.L_x_56) ;  /* 0x00000000007c8947 */ /* 0x000fea0003800000 */
[----:B------:R-:W-:Y:S01]  /*27d0*/  IMAD.MOV R15, RZ, RZ, -R24 ;  /* 0x000000ffff0f7224 */ /* 0x000fe200078e0a18 */
[----:B------:R-:W-:Y:S01]  /*27e0*/  DMUL.RP R18, R20, R18 ;  /* 0x0000001214127228 */ /* 0x000fe20000008000 */
[----:B------:R-:W-:-:S06]  /*27f0*/  IMAD.MOV.U32 R14, RZ, RZ, RZ ;  /* 0x000000ffff0e7224 */ /* 0x000fcc00078e00ff */
[----:B------:R-:W-:-:S03]  /*2800*/  DFMA R14, R22, -R14, R20 ;  /* 0x8000000e160e722b */ /* 0x000fc60000000014 */
[----:B------:R-:W-:-:S03]  /*2810*/  LOP3.LUT R25, R19, R25, RZ, 0x3c, !PT ;  /* 0x0000001913197212 */ /* 0x000fc600078e3cff */
[----:B------:R-:W-:-:S04]  /*2820*/  IADD3 R14, PT, PT, -R24, -0x43300000, RZ ;  /* 0xbcd00000180e7810 */ /* 0x000fc80007ffe1ff */
[----:B------:R-:W-:-:S04]  /*2830*/  FSETP.NEU.AND P0, PT, |R15|, R14, PT ;  /* 0x0000000e0f00720b */ /* 0x000fc80003f0d200 */
[----:B------:R-:W-:Y:S02]  /*2840*/  FSEL R22, R18, R22, !P0 ;  /* 0x0000001612167208 */ /* 0x000fe40004000000 */
[----:B------:R-:W-:Y:S01]  /*2850*/  FSEL R23, R25, R23, !P0 ;  /* 0x0000001719177208 */ /* 0x000fe20004000000 */
[----:B------:R-:W-:Y:S06]  /*2860*/  BRA `(.L_x_56) ;  /* 0x0000000000547947 */ /* 0x000fec0003800000 */
.L_x_55:
[----:B------:R-:W-:-:S14]  /*2870*/  DSETP.NAN.AND P0, PT, R18, R18, PT ;  /* 0x000000121200722a */ /* 0x000fdc0003f08000 */
[----:B------:R-:W-:Y:S05]  /*2880*/  @P0 BRA `(.L_x_57) ;  /* 0x0000000000440947 */ /* 0x000fea0003800000 */
[----:B------:R-:W-:-:S14]  /*2890*/  DSETP.NAN.AND P0, PT, R14, R14, PT ;  /* 0x0000000e0e00722a */ /* 0x000fdc0003f08000 */
[----:B------:R-:W-:Y:S05]  /*28a0*/  @P0 BRA `(.L_x_58) ;  /* 0x0000000000300947 */ /* 0x000fea0003800000 */
[----:B------:R-:W-:Y:S01]  /*28b0*/  ISETP.NE.AND P0, PT, R32, R33, PT ;  /* 0x000000212000720c */ /* 0x000fe20003f05270 */
[----:B------:R-:W-:Y:S02]  /*28c0*/  IMAD.MOV.U32 R22, RZ, RZ, 0x0 ;  /* 0x00000000ff167424 */ /* 0x000fe400078e00ff */
[----:B------:R-:W-:-:S10]  /*28d0*/  IMAD.MOV.U32 R23, RZ, RZ, -0x80000 ;  /* 0xfff80000ff177424 */ /* 0x000fd400078e00ff */
[----:B------:R-:W-:Y:S05]  /*28e0*/  @!P0 BRA `(.L_x_56) ;  /* 0x0000000000348947 */ /* 0x000fea0003800000 */
[----:B------:R-:W-:Y:S02]  /*28f0*/  ISETP.NE.AND P0, PT, R32, 0x7ff00000, PT ;  /* 0x7ff000002000780c */ /* 0x000fe40003f05270 */
[----:B------:R-:W-:Y:S02]  /*2900*/  LOP3.LUT R23, R19, 0x80000000, R15, 0x48, !PT ;  /* 0x8000000013177812 */ /* 0x000fe400078e480f */
[----:B------:R-:W-:-:S13]  /*2910*/  ISETP.EQ.OR P0, PT, R33, RZ, !P0 ;  /* 0x000000ff2100720c */ /* 0x000fda0004702670 */
[----:B------:R-:W-:Y:S01]  /*2920*/  @P0 LOP3.LUT R14, R23, 0x7ff00000, RZ, 0xfc, !PT ;  /* 0x7ff00000170e0812 */ /* 0x000fe200078efcff */
[----:B------:R-:W-:Y:S02]  /*2930*/  @!P0 IMAD.MOV.U32 R22, RZ, RZ, RZ ;  /* 0x000000ffff168224 */ /* 0x000fe400078e00ff */
[----:B------:R-:W-:Y:S02]  /*2940*/  @P0 IMAD.MOV.U32 R22, RZ, RZ, RZ ;  /* 0x000000ffff160224 */ /* 0x000fe400078e00ff */
[----:B------:R-:W-:Y:S01]  /*2950*/  @P0 IMAD.MOV.U32 R23, RZ, RZ, R14 ;  /* 0x000000ffff170224 */ /* 0x000fe200078e000e */
[----:B------:R-:W-:Y:S06]  /*2960*/  BRA `(.L_x_56) ;  /* 0x0000000000147947 */ /* 0x000fec0003800000 */
.L_x_58:
[----:B------:R-:W-:Y:S01]  /*2970*/  LOP3.LUT R23, R15, 0x80000, RZ, 0xfc, !PT ;  /* 0x000800000f177812 */ /* 0x000fe200078efcff */
[----:B------:R-:W-:Y:S01]  /*2980*/  IMAD.MOV.U32 R22, RZ, RZ, R14 ;  /* 0x000000ffff167224 */ /* 0x000fe200078e000e */
[----:B------:R-:W-:Y:S06]  /*2990*/  BRA `(.L_x_56) ;  /* 0x0000000000087947 */ /* 0x000fec0003800000 */
.L_x_57:
[----:B------:R-:W-:Y:S01]  /*29a0*/  LOP3.LUT R23, R19, 0x80000, RZ, 0xfc, !PT ;  /* 0x0008000013177812 */ /* 0x000fe200078efcff */
[----:B------:R-:W-:-:S07]  /*29b0*/  IMAD.MOV.U32 R22, RZ, RZ, R18 ;  /* 0x000000ffff167224 */ /* 0x000fce00078e0012 */
.L_x_56:
[----:B------:R-:W-:Y:S05]  /*29c0*/  BSYNC.RECONVERGENT B2 ;  /* 0x0000000000027941 */ /* 0x000fea0003800200 */
.L_x_54:
[----:B------:R-:W-:Y:S02]  /*29d0*/  IMAD.MOV.U32 R14, RZ, RZ, R0 ;  /* 0x000000ffff0e7224 */ /* 0x000fe400078e0000 */
[----:B------:R-:W-:Y:S02]  /*29e0*/  IMAD.MOV.U32 R15, RZ, RZ, 0x0 ;  /* 0x00000000ff0f7424 */ /* 0x000fe400078e00ff */
[----:B------:R-:W-:Y:S02]  /*29f0*/  IMAD.MOV.U32 R18, RZ, RZ, R22 ;  /* 0x000000ffff127224 */ /* 0x000fe400078e0016 */
[----:B------:R-:W-:Y:S01]  /*2a00*/  IMAD.MOV.U32 R19, RZ, RZ, R23 ;  /* 0x000000ffff137224 */ /* 0x000fe200078e0017 */
[----:B------:R-:W-:Y:S06]  /*2a10*/  RET.REL.NODEC R14 `(_parrilla_2007) ;  /* 0xffffffd40e787950 */ /* 0x000fec0003c3ffff */
        .weak           $__internal_1_$__cuda_sm20_dsqrt_rn_f64_mediumpath_v1
        .type           $__internal_1_$__cuda_sm20_dsqrt_rn_f64_mediumpath_v1,@function
        .size           $__internal_1_$__cuda_sm20_dsqrt_rn_f64_mediumpath_v1,($__internal_2_$__cuda_sm20_rcp_rn_f32_slowpath - $__internal_1_$__cuda_sm20_dsqrt_rn_f64_mediumpath_v1)
$__internal_1_$__cuda_sm20_dsqrt_rn_f64_mediumpath_v1:
[----:B------:R-:W-:Y:S01]  /*2a20*/  ISETP.GE.U32.AND P0, PT, R26, -0x3400000, PT ;  /* 0xfcc000001a00780c */ /* 0x000fe20003f06070 */
[----:B------:R-:W-:-:S12]  /*2a30*/  BSSY.RECONVERGENT B2, `(.L_x_59) ;  /* 0x0000023000027945 */ /* 0x000fd80003800200 */
[----:B------:R-:W-:Y:S05]  /*2a40*/  @!P0 BRA `(.L_x_60) ;  /* 0x0000000000208947 */ /* 0x000fea0003800000 */
[----:B------:R-:W-:-:S10]  /*2a50*/  DFMA.RM R20, R22, R20, R18 ;  /* 0x000000141614722b */ /* 0x000fd40000004012 */
[----:B------:R-:W-:-:S05]  /*2a60*/  IADD3 R18, P0, PT, R20, 0x1, RZ ;  /* 0x0000000114127810 */ /* 0x000fca0007f1e0ff */
[----:B------:R-:W-:-:S06]  /*2a70*/  IMAD.X R19, RZ, RZ, R21, P0 ;  /* 0x000000ffff137224 */ /* 0x000fcc00000e0615 */
[----:B------:R-:W-:-:S08]  /*2a80*/  DFMA.RP R24, -R20, R18, R24 ;  /* 0x000000121418722b */ /* 0x000fd00000008118 */
[----:B------:R-:W-:-:S06]  /*2a90*/  DSETP.GT.AND P0, PT, R24, RZ, PT ;  /* 0x000000ff1800722a */ /* 0x000fcc0003f04000 */
[----:B------:R-:W-:Y:S02]  /*2aa0*/  FSEL R18, R18, R20, P0 ;  /* 0x0000001412127208 */ /* 0x000fe40000000000 */
[----:B------:R-:W-:Y:S01]  /*2ab0*/  FSEL R19, R19, R21, P0 ;  /* 0x0000001513137208 */ /* 0x000fe20000000000 */
[----:B------:R-:W-:Y:S06]  /*2ac0*/  BRA `(.L_x_61) ;  /* 0x0000000000647947 */ /* 0x000fec0003800000 */
.L_x_60:
[----:B------:R-:W-:-:S14]  /*2ad0*/  DSETP.NE.AND P0, PT, R24, RZ, PT ;  /* 0x000000ff1800722a */ /* 0x000fdc0003f05000 */
[----:B------:R-:W-:Y:S05]  /*2ae0*/  @!P0 BRA `(.L_x_62) ;  /* 0x0000000000588947 */ /* 0x000fea0003800000 */
[----:B------:R-:W-:-:S13]  /*2af0*/  ISETP.GE.AND P0, PT, R25, RZ, PT ;  /* 0x000000ff1900720c */ /* 0x000fda0003f06270 */
[----:B------:R-:W-:Y:S02]  /*2b00*/  @!P0 IMAD.MOV.U32 R18, RZ, RZ, 0x0 ;  /* 0x00000000ff128424 */ /* 0x000fe400078e00ff */
[----:B------:R-:W-:Y:S01]  /*2b10*/  @!P0 IMAD.MOV.U32 R19, RZ, RZ, -0x80000 ;  /* 0xfff80000ff138424 */ /* 0x000fe200078e00ff */
[----:B------:R-:W-:Y:S06]  /*2b20*/  @!P0 BRA `(.L_x_61) ;  /* 0x00000000004c8947 */ /* 0x000fec0003800000 */
[----:B------:R-:W-:-:S13]  /*2b30*/  ISETP.GT.AND P0, PT, R25, 0x7fefffff, PT ;  /* 0x7fefffff1900780c */ /* 0x000fda0003f04270 */
[----:B------:R-:W-:Y:S05]  /*2b40*/  @P0 BRA `(.L_x_62) ;  /* 0x0000000000400947 */ /* 0x000fea0003800000 */
[----:B------:R-:W-:Y:S01]  /*2b50*/  DMUL R24, R24, 8.11296384146066816958e+31 ;  /* 0x4690000018187828 */ /* 0x000fe20000000000 */
[----:B------:R-:W-:Y:S02]  /*2b60*/  IMAD.MOV.U32 R22, RZ, RZ, RZ ;  /* 0x000000ffff167224 */ /* 0x000fe400078e00ff */
[----:B------:R-:W-:Y:S02]  /*2b70*/  IMAD.MOV.U32 R18, RZ, RZ, 0x0 ;  /* 0x00000000ff127424 */ /* 0x000fe400078e00ff */
[----:B------:R-:W-:Y:S01]  /*2b80*/  IMAD.MOV.U32 R19, RZ, RZ, 0x3fd80000 ;  /* 0x3fd80000ff137424 */ /* 0x000fe200078e00ff */
[----:B------:R-:W0:Y:S02]  /*2b90*/  MUFU.RSQ64H R23, R25 ;  /* 0x0000001900177308 */ /* 0x000e240000001c00 */
[----:B0-----:R-:W-:-:S08]  /*2ba0*/  DMUL R20, R22, R22 ;  /* 0x0000001616147228 */ /* 0x001fd00000000000 */
[----:B------:R-:W-:-:S08]  /*2bb0*/  DFMA R20, R24, -R20, 1 ;  /* 0x3ff000001814742b */ /* 0x000fd00000000814 */
[----:B------:R-:W-:Y:S02]  /*2bc0*/  DFMA R18, R20, R18, 0.5 ;  /* 0x3fe000001412742b */ /* 0x000fe40000000012 */
[----:B------:R-:W-:-:S08]  /*2bd0*/  DMUL R20, R22, R20 ;  /* 0x0000001416147228 */ /* 0x000fd00000000000 */
[----:B------:R-:W-:-:S08]  /*2be0*/  DFMA R20, R18, R20, R22 ;  /* 0x000000141214722b */ /* 0x000fd00000000016 */
[----:B------:R-:W-:Y:S02]  /*2bf0*/  DMUL R18, R24, R20 ;  /* 0x0000001418127228 */ /* 0x000fe40000000000 */
[----:B------:R-:W-:-:S06]  /*2c00*/  VIADD R21, R21, 0xfff00000 ;  /* 0xfff0000015157836 */ /* 0x000fcc0000000000 */
[----:B------:R-:W-:-:S08]  /*2c10*/  DFMA R22, R18, -R18, R24 ;  /* 0x800000121216722b */ /* 0x000fd00000000018 */
[----:B------:R-:W-:-:S10]  /*2c20*/  DFMA R18, R20, R22, R18 ;  /* 0x000000161412722b */ /* 0x000fd40000000012 */
[----:B------:R-:W-:Y:S01]  /*2c30*/  VIADD R19, R19, 0xfcb00000 ;  /* 0xfcb0000013137836 */ /* 0x000fe20000000000 */
[----:B------:R-:W-:Y:S06]  /*2c40*/  BRA `(.L_x_61) ;  /* 0x0000000000047947 */ /* 0x000fec0003800000 */
.L_x_62:
[----:B------:R-:W-:-:S11]  /*2c50*/  DADD R18, R24, R24 ;  /* 0x0000000018127229 */ /* 0x000fd60000000018 */
.L_x_61:
[----:B------:R-:W-:Y:S05]  /*2c60*/  BSYNC.RECONVERGENT B2 ;  /* 0x0000000000027941 */ /* 0x000fea0003800200 */
.L_x_59:
[----:B------:R-:W-:Y:S02]  /*2c70*/  IMAD.MOV.U32 R26, RZ, RZ, R18 ;  /* 0x000000ffff1a7224 */ /* 0x000fe400078e0012 */
[----:B------:R-:W-:Y:S02]  /*2c80*/  IMAD.MOV.U32 R27, RZ, RZ, R19 ;  /* 0x000000ffff1b7224 */ /* 0x000fe400078e0013 */
[----:B------:R-:W-:Y:S02]  /*2c90*/  IMAD.MOV.U32 R18, RZ, RZ, R0 ;  /* 0x000000ffff127224 */ /* 0x000fe400078e0000 */
[----:B------:R-:W-:-:S04]  /*2ca0*/  IMAD.MOV.U32 R19, RZ, RZ, 0x0 ;  /* 0x00000000ff137424 */ /* 0x000fc800078e00ff */
[----:B------:R-:W-:Y:S05]  /*2cb0*/  RET.REL.NODEC R18 `(_parrilla_2007) ;  /* 0xffffffd012d07950 */ /* 0x000fea0003c3ffff */
        .weak           $__internal_2_$__cuda_sm20_rcp_rn_f32_slowpath
        .type           $__internal_2_$__cuda_sm20_rcp_rn_f32_slowpath,@function
        .size           $__internal_2_$__cuda_sm20_rcp_rn_f32_slowpath,($__internal_3_$__cuda_sm3x_div_rn_noftz_f32_slowpath - $__internal_2_$__cuda_sm20_rcp_rn_f32_slowpath)
$__internal_2_$__cuda_sm20_rcp_rn_f32_slowpath:
[----:B------:R-:W-:-:S05]  /*2cc0*/  IMAD.SHL.U32 R2, R0, 0x2, RZ ;  /* 0x0000000200027824 */ /* 0x000fca00078e00ff */
[----:B------:R-:W-:-:S04]  /*2cd0*/  SHF.R.U32.HI R15, RZ, 0x18, R2 ;  /* 0x00000018ff0f7819 */ /* 0x000fc80000011602 */
[----:B------:R-:W-:-:S13]  /*2ce0*/  ISETP.NE.U32.AND P0, PT, R15, RZ, PT ;  /* 0x000000ff0f00720c */ /* 0x000fda0003f05070 */
[----:B------:R-:W-:Y:S05]  /*2cf0*/  @P0 BRA `(.L_x_63) ;  /* 0x00000000002c0947 */ /* 0x000fea0003800000 */
[----:B------:R-:W-:-:S05]  /*2d00*/  IMAD.SHL.U32 R2, R0, 0x2, RZ ;  /* 0x0000000200027824 */ /* 0x000fca00078e00ff */
[----:B------:R-:W-:-:S13]  /*2d10*/  ISETP.NE.AND P0, PT, R2, RZ, PT ;  /* 0x000000ff0200720c */ /* 0x000fda0003f05270 */
[----:B------:R2:W3:Y:S01]  /*2d20*/  @!P0 MUFU.RCP R2, R0 ;  /* 0x0000000000028308 */ /* 0x0004e20000001000 */
[----:B------:R-:W-:Y:S05]  /*2d30*/  @!P0 BRA `(.L_x_64) ;  /* 0x0000000000a48947 */ /* 0x000fea0003800000 */
[----:B------:R-:W-:-:S04]  /*2d40*/  FFMA R3, R0, 1.84467440737095516160e+19, RZ ;  /* 0x5f80000000037823 */ /* 0x000fc800000000ff */
[----:B--2---:R-:W3:Y:S02]  /*2d50*/  MUFU.RCP R0, R3 ;  /* 0x0000000300007308 */ /* 0x004ee40000001000 */
[----:B---3--:R-:W-:-:S04]  /*2d60*/  FFMA R2, R3, R0, -1 ;  /* 0xbf80000003027423 */ /* 0x008fc80000000000 */
[----:B------:R-:W-:-:S04]  /*2d70*/  FADD.FTZ R11, -R2, -RZ ;  /* 0x800000ff020b7221 */ /* 0x000fc80000010100 */
[----:B------:R-:W-:-:S04]  /*2d80*/  FFMA R0, R0, R11, R0 ;  /* 0x0000000b00007223 */ /* 0x000fc80000000000 */
[----:B------:R-:W-:Y:S01]  /*2d90*/  FFMA R2, R0, 1.84467440737095516160e+19, RZ ;  /* 0x5f80000000027823 */ /* 0x000fe200000000ff */
[----:B------:R-:W-:Y:S06]  /*2da0*/  BRA `(.L_x_64) ;  /* 0x0000000000887947 */ /* 0x000fec0003800000 */
.L_x_63:
[----:B------:R-:W-:-:S05]  /*2db0*/  VIADD R17, R15, 0xffffff03 ;  /* 0xffffff030f117836 */ /* 0x000fca0000000000 */
[----:B------:R-:W-:-:S13]  /*2dc0*/  ISETP.GT.U32.AND P0, PT, R17, 0x1, PT ;  /* 0x000000011100780c */ /* 0x000fda0003f04070 */
[----:B------:R-:W-:Y:S05]  /*2dd0*/  @P0 BRA `(.L_x_65) ;  /* 0x0000000000780947 */ /* 0x000fea0003800000 */
[----:B------:R-:W-:Y:S01]  /*2de0*/  LOP3.LUT R2, R0, 0x7fffff, RZ, 0xc0, !PT ;  /* 0x007fffff00027812 */ /* 0x000fe200078ec0ff */
[----:B------:R-:W-:-:S03]  /*2df0*/  IMAD.MOV.U32 R14, RZ, RZ, 0x3 ;  /* 0x00000003ff0e7424 */ /* 0x000fc600078e00ff */
[----:B------:R-:W-:Y:S02]  /*2e00*/  LOP3.LUT R2, R2, 0x3f800000, RZ, 0xfc, !PT ;  /* 0x3f80000002027812 */ /* 0x000fe400078efcff */
[----:B------:R-:W-:Y:S02]  /*2e10*/  SHF.L.U32 R14, R14, R17, RZ ;  /* 0x000000110e0e7219 */ /* 0x000fe400000006ff */
[----:B------:R-:W0:Y:S02]  /*2e20*/  MUFU.RCP R3, R2 ;  /* 0x0000000200037308 */ /* 0x000e240000001000 */
[----:B0-----:R-:W-:-:S04]  /*2e30*/  FFMA R11, R2, R3, -1 ;  /* 0xbf800000020b7423 */ /* 0x001fc80000000003 */
[----:B------:R-:W-:-:S04]  /*2e40*/  FADD.FTZ R12, -R11, -RZ ;  /* 0x800000ff0b0c7221 */ /* 0x000fc80000010100 */
[CCC-:B------:R-:W-:Y:S01]  /*2e50*/  FFMA.RM R11, R3.reuse, R12.reuse, R3.reuse ;  /* 0x0000000c030b7223 */ /* 0x1c0fe20000004003 */
[----:B------:R-:W-:-:S04]  /*2e60*/  FFMA.RP R12, R3, R12, R3 ;  /* 0x0000000c030c7223 */ /* 0x000fc80000008003 */
[C---:B------:R-:W-:Y:S02]  /*2e70*/  LOP3.LUT R3, R11.reuse, 0x7fffff, RZ, 0xc0, !PT ;  /* 0x007fffff0b037812 */ /* 0x040fe400078ec0ff */
[----:B------:R-:W-:Y:S02]  /*2e80*/  FSETP.NEU.FTZ.AND P0, PT, R11, R12, PT ;  /* 0x0000000c0b00720b */ /* 0x000fe40003f1d000 */
[----:B------:R-:W-:Y:S02]  /*2e90*/  LOP3.LUT R3, R3, 0x800000, RZ, 0xfc, !PT ;  /* 0x0080000003037812 */ /* 0x000fe400078efcff */
[----:B------:R-:W-:Y:S02]  /*2ea0*/  SEL R11, RZ, 0xffffffff, !P0 ;  /* 0xffffffffff0b7807 */ /* 0x000fe40004000000 */
[----:B------:R-:W-:-:S03]  /*2eb0*/  LOP3.LUT R14, R14, R3, RZ, 0xc0, !PT ;  /* 0x000000030e0e7212 */ /* 0x000fc600078ec0ff */
[----:B------:R-:W-:Y:S01]  /*2ec0*/  IMAD.MOV R2, RZ, RZ, -R11 ;  /* 0x000000ffff027224 */ /* 0x000fe200078e0a0b */
[----:B------:R-:W-:-:S04]  /*2ed0*/  SHF.R.U32.HI R14, RZ, R17, R14 ;  /* 0x00000011ff0e7219 */ /* 0x000fc8000001160e */
[----:B------:R-:W-:Y:S02]  /*2ee0*/  LOP3.LUT P1, RZ, R2, R17, R3, 0xf8, !PT ;  /* 0x0000001102ff7212 */ /* 0x000fe4000782f803 */
[C---:B------:R-:W-:Y:S02]  /*2ef0*/  LOP3.LUT P0, RZ, R14.reuse, 0x1, RZ, 0xc0, !PT ;  /* 0x000000010eff7812 */ /* 0x040fe4000780c0ff */
[----:B------:R-:W-:-:S04]  /*2f00*/  LOP3.LUT P2, RZ, R14, 0x2, RZ, 0xc0, !PT ;  /* 0x000000020eff7812 */ /* 0x000fc8000784c0ff */
[----:B------:R-:W-:Y:S02]  /*2f10*/  PLOP3.LUT P0, PT, P0, P1, P2, 0xe0, 0x0 ;  /* 0x000000000000781c */ /* 0x000fe40000703c20 */
[----:B------:R-:W-:Y:S02]  /*2f20*/  LOP3.LUT P1, RZ, R0, 0x7fffff, RZ, 0xc0, !PT ;  /* 0x007fffff00ff7812 */ /* 0x000fe4000782c0ff */
[----:B------:R-:W-:-:S05]  /*2f30*/  SEL R2, RZ, 0x1, !P0 ;  /* 0x00000001ff027807 */ /* 0x000fca0004000000 */
[----:B------:R-:W-:-:S05]  /*2f40*/  IMAD.MOV R2, RZ, RZ, -R2 ;  /* 0x000000ffff027224 */ /* 0x000fca00078e0a02 */
[----:B------:R-:W-:Y:S01]  /*2f50*/  ISETP.GE.AND P0, PT, R2, RZ, PT ;  /* 0x000000ff0200720c */ /* 0x000fe20003f06270 */
[----:B------:R-:W-:-:S05]  /*2f60*/  VIADD R2, R15, 0xffffff04 ;  /* 0xffffff040f027836 */ /* 0x000fca0000000000 */
[----:B------:R-:W-:-:S07]  /*2f70*/  SHF.R.U32.HI R3, RZ, R2, R3 ;  /* 0x00000002ff037219 */ /* 0x000fce0000011603 */
[----:B------:R-:W-:-:S04]  /*2f80*/  @!P0 VIADD R3, R3, 0x1 ;  /* 0x0000000103038836 */ /* 0x000fc80000000000 */
[----:B------:R-:W-:-:S05]  /*2f90*/  @!P1 IMAD.SHL.U32 R3, R3, 0x2, RZ ;  /* 0x0000000203039824 */ /* 0x000fca00078e00ff */
[----:B------:R-:W-:Y:S01]  /*2fa0*/  LOP3.LUT R2, R3, 0x80000000, R0, 0xf8, !PT ;  /* 0x8000000003027812 */ /* 0x000fe200078ef800 */
[----:B------:R-:W-:Y:S06]  /*2fb0*/  BRA `(.L_x_64) ;  /* 0x0000000000047947 */ /* 0x000fec0003800000 */
.L_x_65:
[----:B------:R0:W1:Y:S02]  /*2fc0*/  MUFU.RCP R2, R0 ;  /* 0x0000000000027308 */ /* 0x0000640000001000 */
.L_x_64:
[----:B-1-3--:R-:W-:Y:S02]  /*2fd0*/  IMAD.MOV.U32 R11, RZ, RZ, R2 ;  /* 0x000000ffff0b7224 */ /* 0x00afe400078e0002 */
[----:B------:R-:W-:Y:S02]  /*2fe0*/  IMAD.MOV.U32 R2, RZ, RZ, R13 ;  /* 0x000000ffff027224 */ /* 0x000fe400078e000d */
[----:B------:R-:W-:-:S04]  /*2ff0*/  IMAD.MOV.U32 R3, RZ, RZ, 0x0 ;  /* 0x00000000ff037424 */ /* 0x000fc800078e00ff */
[----:B0-2---:R-:W-:Y:S05]  /*3000*/  RET.REL.NODEC R2 `(_parrilla_2007) ;  /* 0xffffffcc02fc7950 */ /* 0x005fea0003c3ffff */
        .weak           $__internal_3_$__cuda_sm3x_div_rn_noftz_f32_slowpath
        .type           $__internal_3_$__cuda_sm3x_div_rn_noftz_f32_slowpath,@function
        .size           $__internal_3_$__cuda_sm3x_div_rn_noftz_f32_slowpath,($_parrilla_2007$__internal_accurate_pow - $__internal_3_$__cuda_sm3x_div_rn_noftz_f32_slowpath)
$__internal_3_$__cuda_sm3x_div_rn_noftz_f32_slowpath:
[----:B------:R-:W-:Y:S01]  /*3010*/  SHF.R.U32.HI R20, RZ, 0x17, R22 ;  /* 0x00000017ff147819 */ /* 0x000fe20000011616 */
[----:B------:R-:W-:Y:S01]  /*3020*/  BSSY.RECONVERGENT B3, `(.L_x_66) ;  /* 0x0000064000037945 */ /* 0x000fe20003800200 */
[--C-:B------:R-:W-:Y:S01]  /*3030*/  SHF.R.U32.HI R3, RZ, 0x17, R0.reuse ;  /* 0x00000017ff037819 */ /* 0x100fe20000011600 */
[----:B------:R-:W-:Y:S01]  /*3040*/  IMAD.MOV.U32 R21, RZ, RZ, R0 ;  /* 0x000000ffff157224 */ /* 0x000fe200078e0000 */
[----:B------:R-:W-:Y:S02]  /*3050*/  LOP3.LUT R20, R20, 0xff, RZ, 0xc0, !PT ;  /* 0x000000ff14147812 */ /* 0x000fe400078ec0ff */
[----:B------:R-:W-:-:S03]  /*3060*/  LOP3.LUT R24, R3, 0xff, RZ, 0xc0, !PT ;  /* 0x000000ff03187812 */ /* 0x000fc600078ec0ff */
[----:B------:R-:W-:Y:S02]  /*3070*/  VIADD R25, R20, 0xffffffff ;  /* 0xffffffff14197836 */ /* 0x000fe40000000000 */
[----:B------:R-:W-:-:S03]  /*3080*/  VIADD R23, R24, 0xffffffff ;  /* 0xffffffff18177836 */ /* 0x000fc60000000000 */
[----:B------:R-:W-:-:S04]  /*3090*/  ISETP.GT.U32.AND P0, PT, R25, 0xfd, PT ;  /* 0x000000fd1900780c */ /* 0x000fc80003f04070 */
[----:B------:R-:W-:-:S13]  /*30a0*/  ISETP.GT.U32.OR P0, PT, R23, 0xfd, P0 ;  /* 0x000000fd1700780c */ /* 0x000fda0000704470 */
[----:B------:R-:W-:Y:S01]  /*30b0*/  @!P0 IMAD.MOV.U32 R19, RZ, RZ, RZ ;  /* 0x000000ffff138224 */ /* 0x000fe200078e00ff */
[----:B------:R-:W-:Y:S06]  /*30c0*/  @!P0 BRA `(.L_x_67) ;  /* 0x0000000000608947 */ /* 0x000fec0003800000 */
[----:B------:R-:W-:Y:S01]  /*30d0*/  FSETP.GTU.FTZ.AND P0, PT, |R0|, +INF , PT ;  /* 0x7f8000000000780b */ /* 0x000fe20003f1c200 */
[----:B------:R-:W-:Y:S01]  /*30e0*/  IMAD.MOV.U32 R3, RZ, RZ, R22 ;  /* 0x000000ffff037224 */ /* 0x000fe200078e0016 */
[----:B------:R-:W-:-:S04]  /*30f0*/  FSETP.GTU.FTZ.AND P1, PT, |R22|, +INF , PT ;  /* 0x7f8000001600780b */ /* 0x000fc80003f3c200 */
[----:B------:R-:W-:-:S13]  /*3100*/  PLOP3.LUT P0, PT, P0, P1, PT, 0xf8, 0x8f ;  /* 0x00000000008f781c */ /* 0x000fda0000703f70 */
[----:B------:R-:W-:Y:S05]  /*3110*/  @P0 BRA `(.L_x_68) ;  /* 0x00000004004c0947 */ /* 0x000fea0003800000 */
[----:B------:R-:W-:-:S13]  /*3120*/  LOP3.LUT P0, RZ, R22, 0x7fffffff, R21, 0xc8, !PT ;  /* 0x7fffffff16ff7812 */ /* 0x000fda000780c815 */
[----:B------:R-:W-:Y:S05]  /*3130*/  @!P0 BRA `(.L_x_69) ;  /* 0x00000004003c8947 */ /* 0x000fea0003800000 */
[C---:B------:R-:W-:Y:S02]  /*3140*/  FSETP.NEU.FTZ.AND P1, PT, |R0|.reuse, +INF , PT ;  /* 0x7f8000000000780b */ /* 0x040fe40003f3d200 */
[----:B------:R-:W-:Y:S02]  /*3150*/  FSETP.NEU.FTZ.AND P2, PT, |R3|, +INF , PT ;  /* 0x7f8000000300780b */ /* 0x000fe40003f5d200 */
[----:B------:R-:W-:-:S11]  /*3160*/  FSETP.NEU.FTZ.AND P0, PT, |R0|, +INF , PT ;  /* 0x7f8000000000780b */ /* 0x000fd60003f1d200 */
[----:B------:R-:W-:Y:S05]  /*3170*/  @!P2 BRA !P1, `(.L_x_69) ;  /* 0x00000004002ca947 */ /* 0x000fea0004800000 */
[----:B------:R-:W-:-:S04]  /*3180*/  LOP3.LUT P1, RZ, R21, 0x7fffffff, RZ, 0xc0, !PT ;  /* 0x7fffffff15ff7812 */ /* 0x000fc8000782c0ff */
[----:B------:R-:W-:-:S13]  /*3190*/  PLOP3.LUT P1, PT, P2, P1, PT, 0x2f, 0xf2 ;  /* 0x0000000000f2781c */ /* 0x000fda0001722577 */
[----:B------:R-:W-:Y:S05]  /*31a0*/  @P1 BRA `(.L_x_70) ;  /* 0x0000000400181947 */ /* 0x000fea0003800000 */
[----:B------:R-:W-:-:S04]  /*31b0*/  LOP3.LUT P1, RZ, R22, 0x7fffffff, RZ, 0xc0, !PT ;  /* 0x7fffffff16ff7812 */ /* 0x000fc8000782c0ff */
[----:B------:R-:W-:-:S13]  /*31c0*/  PLOP3.LUT P0, PT, P0, P1, PT, 0x2f, 0xf2 ;  /* 0x0000000000f2781c */ /* 0x000fda0000702577 */
[----:B------:R-:W-:Y:S05]  /*31d0*/  @P0 BRA `(.L_x_71) ;  /* 0x0000000400000947 */ /* 0x000fea0003800000 */
[----:B------:R-:W-:Y:S02]  /*31e0*/  ISETP.GE.AND P0, PT, R23, RZ, PT ;  /* 0x000000ff1700720c */ /* 0x000fe40003f06270 */
[----:B------:R-:W-:-:S11]  /*31f0*/  ISETP.GE.AND P1, PT, R25, RZ, PT ;  /* 0x000000ff1900720c */ /* 0x000fd60003f26270 */
[----:B------:R-:W-:Y:S02]  /*3200*/  @P0 IMAD.MOV.U32 R19, RZ, RZ, RZ ;  /* 0x000000ffff130224 */ /* 0x000fe400078e00ff */
[----:B------:R-:W-:Y:S01]  /*3210*/  @!P0 FFMA R21, R0, 1.84467440737095516160e+19, RZ ;  /* 0x5f80000000158823 */ /* 0x000fe200000000ff */
[----:B------:R-:W-:Y:S02]  /*3220*/  @!P0 IMAD.MOV.U32 R19, RZ, RZ, -0x40 ;  /* 0xffffffc0ff138424 */ /* 0x000fe400078e00ff */
[----:B------:R-:W-:Y:S02]  /*3230*/  @!P1 FFMA R22, R3, 1.84467440737095516160e+19, RZ ;  /* 0x5f80000003169823 */ /* 0x000fe400000000ff */
[----:B------:R-:W-:-:S07]  /*3240*/  @!P1 VIADD R19, R19, 0x40 ;  /* 0x0000004013139836 */ /* 0x000fce0000000000 */
.L_x_67:
[----:B------:R-:W-:Y:S01]  /*3250*/  LEA R3, R20, 0xc0800000, 0x17 ;  /* 0xc080000014037811 */ /* 0x000fe200078eb8ff */
[----:B------:R-:W-:Y:S04]  /*3260*/  BSSY.RECONVERGENT B4, `(.L_x_72) ;  /* 0x0000036000047945 */ /* 0x000fe80003800200 */
[----:B------:R-:W-:Y:S02]  /*3270*/  IMAD.IADD R22, R22, 0x1, -R3 ;  /* 0x0000000116167824 */ /* 0x000fe400078e0a03 */
[----:B------:R-:W-:Y:S02]  /*3280*/  VIADD R3, R24, 0xffffff81 ;  /* 0xffffff8118037836 */ /* 0x000fe40000000000 */
[----:B------:R-:W0:Y:S01]  /*3290*/  MUFU.RCP R23, R22 ;  /* 0x0000001600177308 */ /* 0x000e220000001000 */
[----:B------:R-:W-:Y:S01]  /*32a0*/  FADD.FTZ R25, -R22, -RZ ;  /* 0x800000ff16197221 */ /* 0x000fe20000010100 */
[C---:B------:R-:W-:Y:S01]  /*32b0*/  IMAD R0, R3.reuse, -0x800000, R21 ;  /* 0xff80000003007824 */ /* 0x040fe200078e0215 */
[----:B------:R-:W-:-:S05]  /*32c0*/  IADD3 R20, PT, PT, R3, 0x7f, -R20 ;  /* 0x0000007f03147810 */ /* 0x000fca0007ffe814 */
[----:B------:R-:W-:Y:S02]  /*32d0*/  IMAD.IADD R20, R20, 0x1, R19 ;  /* 0x0000000114147824 */ /* 0x000fe400078e0213 */
[----:B0-----:R-:W-:-:S04]  /*32e0*/  FFMA R24, R23, R25, 1 ;  /* 0x3f80000017187423 */ /* 0x001fc80000000019 */
[----:B------:R-:W-:-:S04]  /*32f0*/  FFMA R26, R23, R24, R23 ;  /* 0x00000018171a7223 */ /* 0x000fc80000000017 */
[----:B------:R-:W-:-:S04]  /*3300*/  FFMA R21, R0, R26, RZ ;  /* 0x0000001a00157223 */ /* 0x000fc800000000ff */
[----:B------:R-:W-:-:S04]  /*3310*/  FFMA R24, R25, R21, R0 ;  /* 0x0000001519187223 */ /* 0x000fc80000000000 */
[----:B------:R-:W-:-:S04]  /*3320*/  FFMA R21, R26, R24, R21 ;  /* 0x000000181a157223 */ /* 0x000fc80000000015 */
[----:B------:R-:W-:-:S04]  /*3330*/  FFMA R24, R25, R21, R0 ;  /* 0x0000001519187223 */ /* 0x000fc80000000000 */
[----:B------:R-:W-:-:S05]  /*3340*/  FFMA R0, R26, R24, R21 ;  /* 0x000000181a007223 */ /* 0x000fca0000000015 */
[----:B------:R-:W-:-:S04]  /*3350*/  SHF.R.U32.HI R3, RZ, 0x17, R0 ;  /* 0x00000017ff037819 */ /* 0x000fc80000011600 */
[----:B------:R-:W-:-:S05]  /*3360*/  LOP3.LUT R3, R3, 0xff, RZ, 0xc0, !PT ;  /* 0x000000ff03037812 */ /* 0x000fca00078ec0ff */
[----:B------:R-:W-:-:S04]  /*3370*/  IMAD.IADD R23, R3, 0x1, R20 ;  /* 0x0000000103177824 */ /* 0x000fc800078e0214 */
[----:B------:R-:W-:-:S05]  /*3380*/  VIADD R3, R23, 0xffffffff ;  /* 0xffffffff17037836 */ /* 0x000fca0000000000 */
[----:B------:R-:W-:-:S13]  /*3390*/  ISETP.GE.U32.AND P0, PT, R3, 0xfe, PT ;  /* 0x000000fe0300780c */ /* 0x000fda0003f06070 */
[----:B------:R-:W-:Y:S05]  /*33a0*/  @!P0 BRA `(.L_x_73) ;  /* 0x0000000000808947 */ /* 0x000fea0003800000 */
[----:B------:R-:W-:-:S13]  /*33b0*/  ISETP.GT.AND P0, PT, R23, 0xfe, PT ;  /* 0x000000fe1700780c */ /* 0x000fda0003f04270 */
[----:B------:R-:W-:Y:S05]  /*33c0*/  @P0 BRA `(.L_x_74) ;  /* 0x00000000006c0947 */ /* 0x000fea0003800000 */
[----:B------:R-:W-:-:S13]  /*33d0*/  ISETP.GE.AND P0, PT, R23, 0x1, PT ;  /* 0x000000011700780c */ /* 0x000fda0003f06270 */
[----:B------:R-:W-:Y:S05]  /*33e0*/  @P0 BRA `(.L_x_75) ;  /* 0x0000000000740947 */ /* 0x000fea0003800000 */
[----:B------:R-:W-:Y:S02]  /*33f0*/  ISETP.GE.AND P0, PT, R23, -0x18, PT ;  /* 0xffffffe81700780c */ /* 0x000fe40003f06270 */
[----:B------:R-:W-:-:S11]  /*3400*/  LOP3.LUT R0, R0, 0x80000000, RZ, 0xc0, !PT ;  /* 0x8000000000007812 */ /* 0x000fd600078ec0ff */
[----:B------:R-:W-:Y:S05]  /*3410*/  @!P0 BRA `(.L_x_75) ;  /* 0x0000000000688947 */ /* 0x000fea0003800000 */
[CCC-:B------:R-:W-:Y:S01]  /*3420*/  FFMA.RZ R3, R26.reuse, R24.reuse, R21.reuse ;  /* 0x000000181a037223 */ /* 0x1c0fe2000000c015 */
[C---:B------:R-:W-:Y:S02]  /*3430*/  VIADD R22, R23.reuse, 0x20 ;  /* 0x0000002017167836 */ /* 0x040fe40000000000 */
[CCC-:B------:R-:W-:Y:S01]  /*3440*/  FFMA.RM R20, R26.reuse, R24.reuse, R21.reuse ;  /* 0x000000181a147223 */ /* 0x1c0fe20000004015 */
[----:B------:R-:W-:Y:S02]  /*3450*/  ISETP.NE.AND P2, PT, R23, RZ, PT ;  /* 0x000000ff1700720c */ /* 0x000fe40003f45270 */
[----:B------:R-:W-:Y:S01]  /*3460*/  LOP3.LUT R19, R3, 0x7fffff, RZ, 0xc0, !PT ;  /* 0x007fffff03137812 */ /* 0x000fe200078ec0ff */
[----:B------:R-:W-:Y:S01]  /*3470*/  FFMA.RP R3, R26, R24, R21 ;  /* 0x000000181a037223 */ /* 0x000fe20000008015 */
[----:B------:R-:W-:Y:S01]  /*3480*/  IMAD.MOV R21, RZ, RZ, -R23 ;  /* 0x000000ffff157224 */ /* 0x000fe200078e0a17 */
[----:B------:R-:W-:Y:S02]  /*3490*/  ISETP.NE.AND P1, PT, R23, RZ, PT ;  /* 0x000000ff1700720c */ /* 0x000fe40003f25270 */
[----:B------:R-:W-:-:S02]  /*34a0*/  LOP3.LUT R19, R19, 0x800000, RZ, 0xfc, !PT ;  /* 0x0080000013137812 */ /* 0x000fc400078efcff */
[----:B------:R-:W-:Y:S02]  /*34b0*/  FSETP.NEU.FTZ.AND P0, PT, R3, R20, PT ;  /* 0x000000140300720b */ /* 0x000fe40003f1d000 */
[----:B------:R-:W-:Y:S02]  /*34c0*/  SHF.L.U32 R22, R19, R22, RZ ;  /* 0x0000001613167219 */ /* 0x000fe400000006ff */
[----:B------:R-:W-:Y:S02]  /*34d0*/  SEL R20, R21, RZ, P2 ;  /* 0x000000ff15147207 */ /* 0x000fe40001000000 */
[----:B------:R-:W-:Y:S02]  /*34e0*/  ISETP.NE.AND P1, PT, R22, RZ, P1 ;  /* 0x000000ff1600720c */ /* 0x000fe40000f25270 */
[----:B------:R-:W-:Y:S02]  /*34f0*/  SHF.R.U32.HI R20, RZ, R20, R19 ;  /* 0x00000014ff147219 */ /* 0x000fe40000011613 */
[----:B------:R-:W-:-:S02]  /*3500*/  PLOP3.LUT P0, PT, P0, P1, PT, 0xf8, 0x8f ;  /* 0x00000000008f781c */ /* 0x000fc40000703f70 */
[----:B------:R-:W-:Y:S02]  /*3510*/  SHF.R.U32.HI R22, RZ, 0x1, R20 ;  /* 0x00000001ff167819 */ /* 0x000fe40000011614 */
[----:B------:R-:W-:-:S04]  /*3520*/  SEL R3, RZ, 0x1, !P0 ;  /* 0x00000001ff037807 */ /* 0x000fc80004000000 */
[----:B------:R-:W-:-:S04]  /*3530*/  LOP3.LUT R3, R3, 0x1, R22, 0xf8, !PT ;  /* 0x0000000103037812 */ /* 0x000fc800078ef816 */
[----:B------:R-:W-:-:S05]  /*3540*/  LOP3.LUT R3, R3, R20, RZ, 0xc0, !PT ;  /* 0x0000001403037212 */ /* 0x000fca00078ec0ff */
[----:B------:R-:W-:-:S05]  /*3550*/  IMAD.IADD R3, R22, 0x1, R3 ;  /* 0x0000000116037824 */ /* 0x000fca00078e0203 */
[----:B------:R-:W-:Y:S01]  /*3560*/  LOP3.LUT R0, R3, R0, RZ, 0xfc, !PT ;  /* 0x0000000003007212 */ /* 0x000fe200078efcff */
[----:B------:R-:W-:Y:S06]  /*3570*/  BRA `(.L_x_75) ;  /* 0x0000000000107947 */ /* 0x000fec0003800000 */
.L_x_74:
[----:B------:R-:W-:-:S04]  /*3580*/  LOP3.LUT R0, R0, 0x80000000, RZ, 0xc0, !PT ;  /* 0x8000000000007812 */ /* 0x000fc800078ec0ff */
[----:B------:R-:W-:Y:S01]  /*3590*/  LOP3.LUT R0, R0, 0x7f800000, RZ, 0xfc, !PT ;  /* 0x7f80000000007812 */ /* 0x000fe200078efcff */
[----:B------:R-:W-:Y:S06]  /*35a0*/  BRA `(.L_x_75) ;  /* 0x0000000000047947 */ /* 0x000fec0003800000 */
.L_x_73:
[----:B------:R-:W-:-:S07]  /*35b0*/  IMAD R0, R20, 0x800000, R0 ;  /* 0x0080000014007824 */ /* 0x000fce00078e0200 */
.L_x_75:
[----:B------:R-:W-:Y:S05]  /*35c0*/  BSYNC.RECONVERGENT B4 ;  /* 0x0000000000047941 */ /* 0x000fea0003800200 */
.L_x_72:
[----:B------:R-:W-:Y:S05]  /*35d0*/  BRA `(.L_x_76) ;  /* 0x0000000000207947 */ /* 0x000fea0003800000 */
.L_x_71:
[----:B------:R-:W-:-:S04]  /*35e0*/  LOP3.LUT R0, R22, 0x80000000, R21, 0x48, !PT ;  /* 0x8000000016007812 */ /* 0x000fc800078e4815 */
[----:B------:R-:W-:Y:S01]  /*35f0*/  LOP3.LUT R0, R0, 0x7f800000, RZ, 0xfc, !PT ;  /* 0x7f80000000007812 */ /* 0x000fe200078efcff */
[----:B------:R-:W-:Y:S06]  /*3600*/  BRA `(.L_x_76) ;  /* 0x0000000000147947 */ /* 0x000fec0003800000 */
.L_x_70:
[----:B------:R-:W-:Y:S01]  /*3610*/  LOP3.LUT R0, R22, 0x80000000, R21, 0x48, !PT ;  /* 0x8000000016007812 */ /* 0x000fe200078e4815 */
[----:B------:R-:W-:Y:S06]  /*3620*/  BRA `(.L_x_76) ;  /* 0x00000000000c7947 */ /* 0x000fec0003800000 */
.L_x_69:
[----:B------:R-:W0:Y:S01]  /*3630*/  MUFU.RSQ R0, -QNAN ;  /* 0xffc0000000007908 */ /* 0x000e220000001400 */
[----:B------:R-:W-:Y:S05]  /*3640*/  BRA `(.L_x_76) ;  /* 0x0000000000047947 */ /* 0x000fea0003800000 */
.L_x_68:
[----:B------:R-:W-:-:S07]  /*3650*/  FADD.FTZ R0, R0, R3 ;  /* 0x0000000300007221 */ /* 0x000fce0000010000 */
.L_x_76:
[----:B------:R-:W-:Y:S05]  /*3660*/  BSYNC.RECONVERGENT B3 ;  /* 0x0000000000037941 */ /* 0x000fea0003800200 */
.L_x_66:
[----:B------:R-:W-:-:S04]  /*3670*/  IMAD.MOV.U32 R19, RZ, RZ, 0x0 ;  /* 0x00000000ff137424 */ /* 0x000fc800078e00ff */
[----:B0-----:R-:W-:Y:S05]  /*3680*/  RET.REL.NODEC R18 `(_parrilla_2007) ;  /* 0xffffffc8125c7950 */ /* 0x001fea0003c3ffff */
        .type           $_parrilla_2007$__internal_accurate_pow,@function
        .size           $_parrilla_2007$__internal_accurate_pow,(.L_x_83 - $_parrilla_2007$__internal_accurate_pow)
$_parrilla_2007$__internal_accurate_pow:
[----:B------:R-:W-:Y:S01]  /*3690*/  ISETP.GT.U32.AND P0, PT, R45, 0xfffff, PT ;  /* 0x000fffff2d00780c */ /* 0x000fe20003f04070 */
[----:B------:R-:W-:Y:S01]  /*36a0*/  IMAD.MOV.U32 R20, RZ, RZ, R45 ;  /* 0x000000ffff147224 */ /* 0x000fe200078e002d */
[----:B------:R-:W-:Y:S01]  /*36b0*/  UMOV UR4, 0x7d2cafe2 ;  /* 0x7d2cafe200047882 */ /* 0x000fe20000000000 */
[----:B------:R-:W-:Y:S01]  /*36c0*/  IMAD.MOV.U32 R24, RZ, RZ, 0x41ad3b5a ;  /* 0x41ad3b5aff187424 */ /* 0x000fe200078e00ff */
[----:B------:R-:W-:Y:S01]  /*36d0*/  UMOV UR5, 0x3eb0f5ff ;  /* 0x3eb0f5ff00057882 */ /* 0x000fe20000000000 */
[----:B------:R-:W-:Y:S01]  /*36e0*/  IMAD.MOV.U32 R25, RZ, RZ, 0x3ed0f5d2 ;  /* 0x3ed0f5d2ff197424 */ /* 0x000fe200078e00ff */
[----:B------:R-:W-:Y:S01]  /*36f0*/  UMOV UR10, 0x3b39803f ;  /* 0x3b39803f000a7882 */ /* 0x000fe20000000000 */
[----:B------:R-:W-:-:S06]  /*3700*/  UMOV UR11, 0x3c7abc9e ;  /* 0x3c7abc9e000b7882 */ /* 0x000fcc0000000000 */
[----:B------:R-:W-:Y:S01]  /*3710*/  @!P0 DMUL R18, R44, 1.80143985094819840000e+16 ;  /* 0x435000002c128828 */ /* 0x000fe20000000000 */
[----:B------:R-:W-:-:S09]  /*3720*/  SHF.R.U32.HI R45, RZ, 0x14, R45 ;  /* 0x00000014ff2d7819 */ /* 0x000fd2000001162d */
[----:B------:R-:W-:Y:S01]  /*3730*/  @!P0 IMAD.MOV.U32 R20, RZ, RZ, R19 ;  /* 0x000000ffff148224 */ /* 0x000fe200078e0013 */
[----:B------:R-:W-:Y:S01]  /*3740*/  @!P0 LEA.HI R45, R19, 0xffffffca, RZ, 0xc ;  /* 0xffffffca132d8811 */ /* 0x000fe200078f60ff */
[----:B------:R-:W-:Y:S02]  /*3750*/  @!P0 IMAD.MOV.U32 R44, RZ, RZ, R18 ;  /* 0x000000ffff2c8224 */ /* 0x000fe400078e0012 */
[----:B------:R-:W-:Y:S01]  /*3760*/  IMAD.MOV.U32 R19, RZ, RZ, 0x43300000 ;  /* 0x43300000ff137424 */ /* 0x000fe200078e00ff */
[----:B------:R-:W-:Y:S01]  /*3770*/  LOP3.LUT R21, R20, 0x800fffff, RZ, 0xc0, !PT ;  /* 0x800fffff14157812 */ /* 0x000fe200078ec0ff */
[----:B------:R-:W-:Y:S02]  /*3780*/  IMAD.MOV.U32 R22, RZ, RZ, R44 ;  /* 0x000000ffff167224 */ /* 0x000fe400078e002c */
[----:B------:R-:W-:Y:S01]  /*3790*/  IMAD.MOV.U32 R20, RZ, RZ, RZ ;  /* 0x000000ffff147224 */ /* 0x000fe200078e00ff */
[----:B------:R-:W-:-:S04]  /*37a0*/  LOP3.LUT R21, R21, 0x3ff00000, RZ, 0xfc, !PT ;  /* 0x3ff0000015157812 */ /* 0x000fc800078efcff */
[----:B------:R-:W-:Y:S01]  /*37b0*/  ISETP.GE.U32.AND P1, PT, R21, 0x3ff6a09f, PT ;  /* 0x3ff6a09f1500780c */ /* 0x000fe20003f26070 */
[----:B------:R-:W-:-:S12]  /*37c0*/  IMAD.MOV.U32 R23, RZ, RZ, R21 ;  /* 0x000000ffff177224 */ /* 0x000fd800078e0015 */
[----:B------:R-:W-:-:S04]  /*37d0*/  @P1 VIADD R18, R23, 0xfff00000 ;  /* 0xfff0000017121836 */ /* 0x000fc80000000000 */
[----:B------:R-:W-:Y:S02]  /*37e0*/  @P1 IMAD.MOV.U32 R23, RZ, RZ, R18 ;  /* 0x000000ffff171224 */ /* 0x000fe400078e0012 */
[C---:B------:R-:W-:Y:S02]  /*37f0*/  VIADD R18, R45.reuse, 0xfffffc01 ;  /* 0xfffffc012d127836 */ /* 0x040fe40000000000 */
[----:B------:R-:W-:Y:S02]  /*3800*/  @P1 VIADD R18, R45, 0xfffffc02 ;  /* 0xfffffc022d121836 */ /* 0x000fe40000000000 */
[C---:B------:R-:W-:Y:S02]  /*3810*/  DADD R28, R22.reuse, 1 ;  /* 0x3ff00000161c7429 */ /* 0x040fe40000000000 */
[----:B------:R-:W-:Y:S01]  /*3820*/  DADD R22, R22, -1 ;  /* 0xbff0000016167429 */ /* 0x000fe20000000000 */
[----:B------:R-:W-:-:S03]  /*3830*/  LOP3.LUT R18, R18, 0x80000000, RZ, 0x3c, !PT ;  /* 0x8000000012127812 */ /* 0x000fc600078e3cff */
[----:B------:R-:W0:Y:S02]  /*3840*/  MUFU.RCP64H R21, R29 ;  /* 0x0000001d00157308 */ /* 0x000e240000001800 */
[----:B0-----:R-:W-:-:S08]  /*3850*/  DFMA R26, -R28, R20, 1 ;  /* 0x3ff000001c1a742b */ /* 0x001fd00000000114 */
[----:B------:R-:W-:-:S08]  /*3860*/  DFMA R26, R26, R26, R26 ;  /* 0x0000001a1a1a722b */ /* 0x000fd0000000001a */
[----:B------:R-:W-:-:S08]  /*3870*/  DFMA R26, R20, R26, R20 ;  /* 0x0000001a141a722b */ /* 0x000fd00000000014 */
[----:B------:R-:W-:-:S08]  /*3880*/  DMUL R20, R22, R26 ;  /* 0x0000001a16147228 */ /* 0x000fd00000000000 */
[----:B------:R-:W-:-:S08]  /*3890*/  DFMA R20, R22, R26, R20 ;  /* 0x0000001a1614722b */ /* 0x000fd00000000014 */
[----:B------:R-:W-:-:S08]  /*38a0*/  DMUL R30, R20, R20 ;  /* 0x00000014141e7228 */ /* 0x000fd00000000000 */
[----:B------:R-:W-:Y:S01]  /*38b0*/  DFMA R24, R30, UR4, R24 ;  /* 0x000000041e187c2b */ /* 0x000fe20008000018 */
[----:B------:R-:W-:Y:S01]  /*38c0*/  UMOV UR4, 0x75488a3f ;  /* 0x75488a3f00047882 */ /* 0x000fe20000000000 */
[----:B------:R-:W-:-:S06]  /*38d0*/  UMOV UR5, 0x3ef3b20a ;  /* 0x3ef3b20a00057882 */ /* 0x000fcc0000000000 */
[----:B------:R-:W-:Y:S01]  /*38e0*/  DFMA R28, R30, R24, UR4 ;  /* 0x000000041e1c7e2b */ /* 0x000fe20008000018 */
[----:B------:R-:W-:Y:S01]  /*38f0*/  UMOV UR4, 0xe4faecd5 ;  /* 0xe4faecd500047882 */ /* 0x000fe20000000000 */
[----:B------:R-:W-:Y:S01]  /*3900*/  UMOV UR5, 0x3f1745cd ;  /* 0x3f1745cd00057882 */ /* 0x000fe20000000000 */
[----:B------:R-:W-:-:S05]  /*3910*/  DADD R24, R22, -R20 ;  /* 0x0000000016187229 */ /* 0x000fca0000000814 */
[----:B------:R-:W-:Y:S01]  /*3920*/  DFMA R28, R30, R28, UR4 ;  /* 0x000000041e1c7e2b */ /* 0x000fe2000800001c */
[----:B------:R-:W-:Y:S01]  /*3930*/  UMOV UR4, 0x258a578b ;  /* 0x258a578b00047882 */ /* 0x000fe20000000000 */
[----:B------:R-:W-:Y:S01]  /*3940*/  UMOV UR5, 0x3f3c71c7 ;  /* 0x3f3c71c700057882 */ /* 0x000fe20000000000 */
[----:B------:R-:W-:-:S05]  /*3950*/  DADD R24, R24, R24 ;  /* 0x0000000018187229 */ /* 0x000fca0000000018 */
[----:B------:R-:W-:Y:S01]  /*3960*/  DFMA R28, R30, R28, UR4 ;  /* 0x000000041e1c7e2b */ /* 0x000fe2000800001c */
[----:B------:R-:W-:Y:S01]  /*3970*/  UMOV UR4, 0x9242b910 ;  /* 0x9242b91000047882 */ /* 0x000fe20000000000 */
[----:B------:R-:W-:Y:S01]  /*3980*/  UMOV UR5, 0x3f624924 ;  /* 0x3f62492400057882 */ /* 0x000fe20000000000 */
[----:B------:R-:W-:-:S05]  /*3990*/  DFMA R24, R22, -R20, R24 ;  /* 0x800000141618722b */ /* 0x000fca0000000018 */
[----:B------:R-:W-:Y:S01]  /*39a0*/  DFMA R28, R30, R28, UR4 ;  /* 0x000000041e1c7e2b */ /* 0x000fe2000800001c */
[----:B------:R-:W-:Y:S01]  /*39b0*/  UMOV UR4, 0x99999dfb ;  /* 0x99999dfb00047882 */ /* 0x000fe20000000000 */
[----:B------:R-:W-:Y:S01]  /*39c0*/  UMOV UR5, 0x3f899999 ;  /* 0x3f89999900057882 */ /* 0x000fe20000000000 */
[----:B------:R-:W-:Y:S02]  /*39d0*/  DMUL R24, R26, R24 ;  /* 0x000000181a187228 */ /* 0x000fe40000000000 */
[----:B------:R-:W-:-:S03]  /*39e0*/  DMUL R26, R20, R20 ;  /* 0x00000014141a7228 */ /* 0x000fc60000000000 */
[----:B------:R-:W-:Y:S01]  /*39f0*/  DFMA R28, R30, R28, UR4 ;  /* 0x000000041e1c7e2b */ /* 0x000fe2000800001c */
[----:B------:R-:W-:Y:S01]  /*3a00*/  UMOV UR4, 0x55555555 ;  /* 0x5555555500047882 */ /* 0x000fe20000000000 */
[----:B------:R-:W-:-:S06]  /*3a10*/  UMOV UR5, 0x3fb55555 ;  /* 0x3fb5555500057882 */ /* 0x000fcc0000000000 */
[----:B------:R-:W-:-:S08]  /*3a20*/  DFMA R22, R30, R28, UR4 ;  /* 0x000000041e167e2b */ /* 0x000fd0000800001c */
[----:B------:R-:W-:Y:S01]  /*3a30*/  DADD R32, -R22, UR4 ;  /* 0x0000000416207e29 */ /* 0x000fe20008000100 */
[----:B------:R-:W-:Y:S01]  /*3a40*/  UMOV UR4, 0xb9e7b0 ;  /* 0x00b9e7b000047882 */ /* 0x000fe20000000000 */
[----:B------:R-:W-:-:S06]  /*3a50*/  UMOV UR5, 0x3c46a4cb ;  /* 0x3c46a4cb00057882 */ /* 0x000fcc0000000000 */
[----:B------:R-:W-:Y:S02]  /*3a60*/  DFMA R32, R30, R28, R32 ;  /* 0x0000001c1e20722b */ /* 0x000fe40000000020 */
[----:B------:R-:W-:Y:S01]  /*3a70*/  DFMA R30, R20, R20, -R26 ;  /* 0x00000014141e722b */ /* 0x000fe2000000081a */
[----:B------:R-:W-:Y:S02]  /*3a80*/  VIADD R29, R25, 0x100000 ;  /* 0x00100000191d7836 */ /* 0x000fe40000000000 */
[----:B------:R-:W-:-:S03]  /*3a90*/  IMAD.MOV.U32 R28, RZ, RZ, R24 ;  /* 0x000000ffff1c7224 */ /* 0x000fc600078e0018 */
[----:B------:R-:W-:Y:S01]  /*3aa0*/  DADD R32, R32, -UR4 ;  /* 0x8000000420207e29 */ /* 0x000fe20008000000 */
[----:B------:R-:W-:Y:S01]  /*3ab0*/  UMOV UR4, 0x80000000 ;  /* 0x8000000000047882 */ /* 0x000fe20000000000 */
[----:B------:R-:W-:Y:S01]  /*3ac0*/  UMOV UR5, 0x43300000 ;  /* 0x4330000000057882 */ /* 0x000fe20000000000 */
[C---:B------:R-:W-:Y:S02]  /*3ad0*/  DFMA R28, R20.reuse, R28, R30 ;  /* 0x0000001c141c722b */ /* 0x040fe4000000001e */
[----:B------:R-:W-:-:S08]  /*3ae0*/  DMUL R30, R20, R26 ;  /* 0x0000001a141e7228 */ /* 0x000fd00000000000 */
[----:B------:R-:W-:-:S08]  /*3af0*/  DFMA R34, R20, R26, -R30 ;  /* 0x0000001a1422722b */ /* 0x000fd0000000081e */
[----:B------:R-:W-:Y:S02]  /*3b00*/  DFMA R34, R24, R26, R34 ;  /* 0x0000001a1822722b */ /* 0x000fe40000000022 */
[----:B------:R-:W-:-:S06]  /*3b10*/  DADD R26, R22, R32 ;  /* 0x00000000161a7229 */ /* 0x000fcc0000000020 */
[----:B------:R-:W-:Y:S02]  /*3b20*/  DFMA R28, R20, R28, R34 ;  /* 0x0000001c141c722b */ /* 0x000fe40000000022 */
[----:B------:R-:W-:Y:S02]  /*3b30*/  DADD R34, R22, -R26 ;  /* 0x0000000016227229 */ /* 0x000fe4000000081a */
[----:B------:R-:W-:-:S06]  /*3b40*/  DMUL R22, R26, R30 ;  /* 0x0000001e1a167228 */ /* 0x000fcc0000000000 */
[----:B------:R-:W-:Y:S02]  /*3b50*/  DADD R34, R32, R34 ;  /* 0x0000000020227229 */ /* 0x000fe40000000022 */
[----:B------:R-:W-:-:S08]  /*3b60*/  DFMA R32, R26, R30, -R22 ;  /* 0x0000001e1a20722b */ /* 0x000fd00000000816 */
[----:B------:R-:W-:-:S08]  /*3b70*/  DFMA R28, R26, R28, R32 ;  /* 0x0000001c1a1c722b */ /* 0x000fd00000000020 */
[----:B------:R-:W-:-:S08]  /*3b80*/  DFMA R34, R34, R30, R28 ;  /* 0x0000001e2222722b */ /* 0x000fd0000000001c */
[----:B------:R-:W-:-:S08]  /*3b90*/  DADD R28, R22, R34 ;  /* 0x00000000161c7229 */ /* 0x000fd00000000022 */
[--C-:B------:R-:W-:Y:S02]  /*3ba0*/  DADD R26, R20, R28.reuse ;  /* 0x00000000141a7229 */ /* 0x100fe4000000001c */
[----:B------:R-:W-:-:S06]  /*3bb0*/  DADD R22, R22, -R28 ;  /* 0x0000000016167229 */ /* 0x000fcc000000081c */
[----:B------:R-:W-:Y:S02]  /*3bc0*/  DADD R20, R20, -R26 ;  /* 0x0000000014147229 */ /* 0x000fe4000000081a */
[----:B------:R-:W-:-:S06]  /*3bd0*/  DADD R22, R34, R22 ;  /* 0x0000000022167229 */ /* 0x000fcc0000000016 */
[----:B------:R-:W-:-:S08]  /*3be0*/  DADD R20, R28, R20 ;  /* 0x000000001c147229 */ /* 0x000fd00000000014 */
[----:B------:R-:W-:-:S08]  /*3bf0*/  DADD R20, R22, R20 ;  /* 0x0000000016147229 */ /* 0x000fd00000000014 */
[----:B------:R-:W-:Y:S02]  /*3c00*/  DADD R24, R24, R20 ;  /* 0x0000000018187229 */ /* 0x000fe40000000014 */
[----:B------:R-:W-:Y:S01]  /*3c10*/  DADD R20, R18, -UR4 ;  /* 0x8000000412147e29 */ /* 0x000fe20008000000 */
[----:B------:R-:W-:Y:S01]  /*3c20*/  UMOV UR4, 0xfefa39ef ;  /* 0xfefa39ef00047882 */ /* 0x000fe20000000000 */
[----:B------:R-:W-:-:S04]  /*3c30*/  UMOV UR5, 0x3fe62e42 ;  /* 0x3fe62e4200057882 */ /* 0x000fc80000000000 */
[----:B------:R-:W-:-:S08]  /*3c40*/  DADD R22, R26, R24 ;  /* 0x000000001a167229 */ /* 0x000fd00000000018 */
[--C-:B------:R-:W-:Y:S02]  /*3c50*/  DFMA R18, R20, UR4, R22.reuse ;  /* 0x0000000414127c2b */ /* 0x100fe40008000016 */
[----:B------:R-:W-:-:S06]  /*3c60*/  DADD R28, R26, -R22 ;  /* 0x000000001a1c7229 */ /* 0x000fcc0000000816 */
[----:B------:R-:W-:Y:S02]  /*3c70*/  DFMA R26, R20, -UR4, R18 ;  /* 0x80000004141a7c2b */ /* 0x000fe40008000012 */
[----:B------:R-:W-:-:S06]  /*3c80*/  DADD R28, R24, R28 ;  /* 0x00000000181c7229 */ /* 0x000fcc000000001c */
[----:B------:R-:W-:-:S08]  /*3c90*/  DADD R26, -R22, R26 ;  /* 0x00000000161a7229 */ /* 0x000fd0000000011a */
[----:B------:R-:W-:Y:S01]  /*3ca0*/  DADD R22, R28, -R26 ;  /* 0x000000001c167229 */ /* 0x000fe2000000081a */
[----:B------:R-:W-:Y:S02]  /*3cb0*/  IMAD.MOV.U32 R26, RZ, RZ, 0x652b82fe ;  /* 0x652b82feff1a7424 */ /* 0x000fe400078e00ff */
[----:B------:R-:W-:-:S05]  /*3cc0*/  IMAD.MOV.U32 R27, RZ, RZ, 0x3ff71547 ;  /* 0x3ff71547ff1b7424 */ /* 0x000fca00078e00ff */
[----:B------:R-:W-:-:S08]  /*3cd0*/  DFMA R22, R20, UR10, R22 ;  /* 0x0000000a14167c2b */ /* 0x000fd00008000016 */
[----:B------:R-:W-:-:S08]  /*3ce0*/  DADD R20, R18, R22 ;  /* 0x0000000012147229 */ /* 0x000fd00000000016 */
[----:B------:R-:W-:Y:S02]  /*3cf0*/  DADD R24, R18, -R20 ;  /* 0x0000000012187229 */ /* 0x000fe40000000814 */
[----:B------:R-:W-:-:S06]  /*3d00*/  DMUL R18, R20, 2 ;  /* 0x4000000014127828 */ /* 0x000fcc0000000000 */
[----:B------:R-:W-:Y:S02]  /*3d10*/  DADD R22, R22, R24 ;  /* 0x0000000016167229 */ /* 0x000fe40000000018 */
[----:B------:R-:W-:-:S08]  /*3d20*/  DFMA R20, R20, 2, -R18 ;  /* 0x400000001414782b */ /* 0x000fd00000000812 */
[----:B------:R-:W-:-:S08]  /*3d30*/  DFMA R22, R22, 2, R20 ;  /* 0x400000001616782b */ /* 0x000fd00000000014 */
[----:B------:R-:W-:-:S08]  /*3d40*/  DADD R28, R18, R22 ;  /* 0x00000000121c7229 */ /* 0x000fd00000000016 */
[----:B------:R-:W-:Y:S02]  /*3d50*/  DFMA R26, R28, R26, 6.75539944105574400000e+15 ;  /* 0x433800001c1a742b */ /* 0x000fe4000000001a */
[----:B------:R-:W-:Y:S01]  /*3d60*/  FSETP.GEU.AND P0, PT, |R29|, 4.1917929649353027344, PT ;  /* 0x4086232b1d00780b */ /* 0x000fe20003f0e200 */
[----:B------:R-:W-:-:S05]  /*3d70*/  DADD R18, R18, -R28 ;  /* 0x0000000012127229 */ /* 0x000fca000000081c */
[----:B------:R-:W-:-:S03]  /*3d80*/  DADD R20, R26, -6.75539944105574400000e+15 ;  /* 0xc33800001a147429 */ /* 0x000fc60000000000 */
[----:B------:R-:W-:-:S05]  /*3d90*/  DADD R22, R22, R18 ;  /* 0x0000000016167229 */ /* 0x000fca0000000012 */
[----:B------:R-:W-:Y:S01]  /*3da0*/  DFMA R24, R20, -UR4, R28 ;  /* 0x8000000414187c2b */ /* 0x000fe2000800001c */
[----:B------:R-:W-:Y:S01]  /*3db0*/  UMOV UR4, 0x3b39803f ;  /* 0x3b39803f00047882 */ /* 0x000fe20000000000 */
[----:B------:R-:W-:-:S06]  /*3dc0*/  UMOV UR5, 0x3c7abc9e ;  /* 0x3c7abc9e00057882 */ /* 0x000fcc0000000000 */
[----:B------:R-:W-:Y:S01]  /*3dd0*/  DFMA R24, R20, -UR4, R24 ;  /* 0x8000000414187c2b */ /* 0x000fe20008000018 */
[----:B------:R-:W-:Y:S01]  /*3de0*/  UMOV UR4, 0x69ce2bdf ;  /* 0x69ce2bdf00047882 */ /* 0x000fe20000000000 */
[----:B------:R-:W-:Y:S01]  /*3df0*/  IMAD.MOV.U32 R20, RZ, RZ, -0x35dec16 ;  /* 0xfca213eaff147424 */ /* 0x000fe200078e00ff */
[----:B------:R-:W-:Y:S01]  /*3e00*/  UMOV UR5, 0x3e5ade15 ;  /* 0x3e5ade1500057882 */ /* 0x000fe20000000000 */
[----:B------:R-:W-:-:S06]  /*3e10*/  IMAD.MOV.U32 R21, RZ, RZ, 0x3e928af3 ;  /* 0x3e928af3ff157424 */ /* 0x000fcc00078e00ff */
[----:B------:R-:W-:Y:S01]  /*3e20*/  DFMA R20, R24, UR4, R20 ;  /* 0x0000000418147c2b */ /* 0x000fe20008000014 */
[----:B------:R-:W-:Y:S01]  /*3e30*/  UMOV UR4, 0x62401315 ;  /* 0x6240131500047882 */ /* 0x000fe20000000000 */
[----:B------:R-:W-:-:S06]  /*3e40*/  UMOV UR5, 0x3ec71dee ;  /* 0x3ec71dee00057882 */ /* 0x000fcc0000000000 */
[----:B------:R-:W-:Y:S01]  /*3e50*/  DFMA R20, R24, R20, UR4 ;  /* 0x0000000418147e2b */ /* 0x000fe20008000014 */
        /* <DEDUP_REMOVED lines=20> */
[----:B------:R-:W-:-:S08]  /*3fa0*/  DFMA R20, R24, R20, UR4 ;  /* 0x0000000418147e2b */ /* 0x000fd00008000014 */
[----:B------:R-:W-:-:S08]  /*3fb0*/  DFMA R20, R24, R20, 1 ;  /* 0x3ff000001814742b */ /* 0x000fd00000000014 */
[----:B------:R-:W-:-:S10]  /*3fc0*/  DFMA R20, R24, R20, 1 ;  /* 0x3ff000001814742b */ /* 0x000fd40000000014 */
[----:B------:R-:W-:Y:S02]  /*3fd0*/  IMAD R25, R26, 0x100000, R21 ;  /* 0x001000001a197824 */ /* 0x000fe400078e0215 */
[----:B------:R-:W-:Y:S01]  /*3fe0*/  IMAD.MOV.U32 R24, RZ, RZ, R20 ;  /* 0x000000ffff187224 */ /* 0x000fe200078e0014 */
[----:B------:R-:W-:Y:S06]  /*3ff0*/  @!P0 BRA `(.L_x_77) ;  /* 0x0000000000308947 */ /* 0x000fec0003800000 */
[----:B------:R-:W-:Y:S01]  /*4000*/  FSETP.GEU.AND P1, PT, |R29|, 4.2275390625, PT ;  /* 0x408748001d00780b */ /* 0x000fe20003f2e200 */
[C---:B------:R-:W-:Y:S02]  /*4010*/  DADD R24, R28.reuse, +INF ;  /* 0x7ff000001c187429 */ /* 0x040fe40000000000 */
[----:B------:R-:W-:-:S08]  /*4020*/  DSETP.GEU.AND P0, PT, R28, RZ, PT ;  /* 0x000000ff1c00722a */ /* 0x000fd00003f0e000 */
[----:B------:R-:W-:Y:S02]  /*4030*/  FSEL R24, R24, RZ, P0 ;  /* 0x000000ff18187208 */ /* 0x000fe40000000000 */
[----:B------:R-:W-:Y:S02]  /*4040*/  @!P1 LEA.HI R18, R26, R26, RZ, 0x1 ;  /* 0x0000001a1a129211 */ /* 0x000fe400078f08ff */
[----:B------:R-:W-:Y:S02]  /*4050*/  FSEL R25, R25, RZ, P0 ;  /* 0x000000ff19197208 */ /* 0x000fe40000000000 */
[----:B------:R-:W-:-:S05]  /*4060*/  @!P1 SHF.R.S32.HI R18, RZ, 0x1, R18 ;  /* 0x00000001ff129819 */ /* 0x000fca0000011412 */
[----:B------:R-:W-:Y:S02]  /*4070*/  @!P1 IMAD.IADD R19, R26, 0x1, -R18 ;  /* 0x000000011a139824 */ /* 0x000fe400078e0a12 */
[----:B------:R-:W-:Y:S02]  /*4080*/  @!P1 IMAD R21, R18, 0x100000, R21 ;  /* 0x0010000012159824 */ /* 0x000fe400078e0215 */
[----:B------:R-:W-:Y:S01]  /*4090*/  @!P1 IMAD.MOV.U32 R18, RZ, RZ, RZ ;  /* 0x000000ffff129224 */ /* 0x000fe200078e00ff */
[----:B------:R-:W-:-:S06]  /*40a0*/  @!P1 LEA R19, R19, 0x3ff00000, 0x14 ;  /* 0x3ff0000013139811 */ /* 0x000fcc00078ea0ff */
[----:B------:R-:W-:-:S11]  /*40b0*/  @!P1 DMUL R24, R20, R18 ;  /* 0x0000001214189228 */ /* 0x000fd60000000000 */
.L_x_77:
[----:B------:R-:W-:Y:S01]  /*40c0*/  DFMA R22, R22, R24, R24 ;  /* 0x000000181616722b */ /* 0x000fe20000000018 */
[----:B------:R-:W-:Y:S01]  /*40d0*/  IMAD.MOV.U32 R20, RZ, RZ, R0 ;  /* 0x000000ffff147224 */ /* 0x000fe200078e0000 */
[----:B------:R-:W-:Y:S01]  /*40e0*/  DSETP.NEU.AND P0, PT, |R24|, +INF , PT ;  /* 0x7ff000001800742a */ /* 0x000fe20003f0d200 */
[----:B------:R-:W-:-:S07]  /*40f0*/  IMAD.MOV.U32 R21, RZ, RZ, 0x0 ;  /* 0x00000000ff157424 */ /* 0x000fce00078e00ff */
[----:B------:R-:W-:Y:S02]  /*4100*/  FSEL R19, R24, R22, !P0 ;  /* 0x0000001618137208 */ /* 0x000fe40004000000 */
[----:B------:R-:W-:Y:S01]  /*4110*/  FSEL R18, R25, R23, !P0 ;  /* 0x0000001719127208 */ /* 0x000fe20004000000 */
[----:B------:R-:W-:Y:S06]  /*4120*/  RET.REL.NODEC R20 `(_parrilla_2007) ;  /* 0xffffffbc14b47950 */ /* 0x000fec0003c3ffff */
.L_x_78:
[----:B------:R-:W-:-:S00]  /*4130*/  BRA `(.L_x_78) ;  /* 0xfffffffc00fc7947 */ /* 0x000fc0000383ffff */
[----:B------:R-:W-:-:S00]  /*4140*/  NOP ;  /* 0x0000000000007918 */ /* 0x000fc00000000000 */
        /* <DEDUP_REMOVED lines=11> */
.L_x_83:


//--------------------- .nv.shared.reserved.0     --------------------------
	.section	.nv.shared.reserved.0,"aw",@nobits
	.weak		__nv_reservedSMEM_offset_0_alias
	.size		__nv_reservedSMEM_offset_0_alias, 0, 64
	.other		__nv_reservedSMEM_offset_0_alias,@"STO_CUDA_RESERVED_SHARED STV_DEFAULT"
__nv_reservedSMEM_offset_0_alias:
	.zero		0
	.zero		64


//--------------------- .nv.constant0._parrilla_2007 --------------------------
	.section	.nv.constant0._parrilla_2007,"a",@progbits
	.sectionflags	@""
	.align	4
.nv.constant0._parrilla_2007:
	.zero		980


//--------------------- SYMBOLS --------------------------

	.type		.nv.reservedSmem.offset0,@object
	.size		.nv.reservedSmem.offset0,0x4
